//
// Generated by NVIDIA NVVM Compiler
//
// Compiler Build ID: CL-36424714
// Cuda compilation tools, release 13.0, V13.0.88
// Based on NVVM 20.0.0
//

.version 9.0
.target sm_100
.address_size 64

	// .globl	_Z5oneXnPfS_S_iiii

.visible .entry _Z5oneXnPfS_S_iiii(
	.param .u64 .ptr .align 1 _Z5oneXnPfS_S_iiii_param_0,
	.param .u64 .ptr .align 1 _Z5oneXnPfS_S_iiii_param_1,
	.param .u64 .ptr .align 1 _Z5oneXnPfS_S_iiii_param_2,
	.param .u32 _Z5oneXnPfS_S_iiii_param_3,
	.param .u32 _Z5oneXnPfS_S_iiii_param_4,
	.param .u32 _Z5oneXnPfS_S_iiii_param_5,
	.param .u32 _Z5oneXnPfS_S_iiii_param_6
)
{
	.reg .pred 	%p<17>;
	.reg .b32 	%r<111>;
	.reg .b32 	%f<67>;
	.reg .b64 	%rd<50>;

	ld.param.u64 	%rd5, [_Z5oneXnPfS_S_iiii_param_0];
	ld.param.u64 	%rd6, [_Z5oneXnPfS_S_iiii_param_1];
	ld.param.u64 	%rd7, [_Z5oneXnPfS_S_iiii_param_2];
	ld.param.u32 	%r62, [_Z5oneXnPfS_S_iiii_param_4];
	ld.param.u32 	%r63, [_Z5oneXnPfS_S_iiii_param_5];
	ld.param.u32 	%r64, [_Z5oneXnPfS_S_iiii_param_6];
	cvta.to.global.u64 	%rd1, %rd6;
	cvta.to.global.u64 	%rd2, %rd5;
	cvta.to.global.u64 	%rd3, %rd7;
	mov.u32 	%r94, %tid.x;
	setp.ge.s32 	%p1, %r94, %r63;
	@%p1 bra 	$L__BB0_22;
	mov.u32 	%r2, %tid.y;
	setp.gt.s32 	%p2, %r62, 0;
	mov.u32 	%r3, %ctaid.x;
	mul.lo.s32 	%r4, %r62, %r3;
	mul.lo.s32 	%r5, %r63, %r3;
	mov.u32 	%r6, %ntid.y;
	mov.u32 	%r7, %ntid.x;
	@%p2 bra 	$L__BB0_2;
	bra.uni 	$L__BB0_18;
$L__BB0_2:
	and.b32  	%r8, %r62, 7;
	and.b32  	%r9, %r62, 2147483640;
	neg.s32 	%r10, %r9;
	mad.lo.s32 	%r11, %r64, %r4, %r64;
	shl.b32 	%r12, %r64, 3;
	add.s32 	%r68, %r4, 2;
	mul.lo.s32 	%r13, %r64, %r68;
	add.s32 	%r69, %r4, 3;
	mul.lo.s32 	%r14, %r64, %r69;
	add.s32 	%r70, %r4, 4;
	mul.lo.s32 	%r15, %r64, %r70;
	add.s32 	%r71, %r4, 5;
	mul.lo.s32 	%r16, %r64, %r71;
	mul.lo.s32 	%r72, %r3, %r64;
	mul.lo.s32 	%r17, %r72, %r62;
	add.s64 	%rd4, %rd2, 16;
$L__BB0_3:
	setp.lt.s32 	%p6, %r2, %r64;
	@%p6 bra 	$L__BB0_5;
$L__BB0_4:
	add.s32 	%r94, %r94, %r7;
	setp.lt.s32 	%p16, %r94, %r63;
	@%p16 bra 	$L__BB0_3;
	bra.uni 	$L__BB0_22;
$L__BB0_5:
	mul.lo.s32 	%r20, %r94, %r62;
	add.s32 	%r73, %r94, %r5;
	mul.lo.s32 	%r21, %r73, %r64;
	mov.u32 	%r95, %r2;
$L__BB0_6:
	setp.lt.u32 	%p7, %r62, 8;
	mov.f32 	%f66, 0f00000000;
	mov.b32 	%r107, 0;
	@%p7 bra 	$L__BB0_9;
	add.s32 	%r104, %r11, %r95;
	add.s32 	%r103, %r13, %r95;
	add.s32 	%r102, %r14, %r95;
	add.s32 	%r101, %r15, %r95;
	add.s32 	%r100, %r16, %r95;
	add.s32 	%r75, %r4, 6;
	mad.lo.s32 	%r99, %r64, %r75, %r95;
	add.s32 	%r76, %r4, 7;
	mad.lo.s32 	%r98, %r64, %r76, %r95;
	add.s32 	%r97, %r17, %r95;
	mov.f32 	%f66, 0f00000000;
	mov.u32 	%r96, %r20;
	mov.u32 	%r105, %r10;
$L__BB0_8:
	.pragma "nounroll";
	mul.wide.s32 	%rd10, %r96, 4;
	add.s64 	%rd11, %rd4, %rd10;
	ld.global.f32 	%f16, [%rd11+-16];
	mul.wide.u32 	%rd12, %r97, 4;
	add.s64 	%rd13, %rd1, %rd12;
	ld.global.f32 	%f17, [%rd13];
	fma.rn.f32 	%f18, %f16, %f17, %f66;
	ld.global.f32 	%f19, [%rd11+-12];
	mul.wide.u32 	%rd14, %r104, 4;
	add.s64 	%rd15, %rd1, %rd14;
	ld.global.f32 	%f20, [%rd15];
	fma.rn.f32 	%f21, %f19, %f20, %f18;
	ld.global.f32 	%f22, [%rd11+-8];
	mul.wide.u32 	%rd16, %r103, 4;
	add.s64 	%rd17, %rd1, %rd16;
	ld.global.f32 	%f23, [%rd17];
	fma.rn.f32 	%f24, %f22, %f23, %f21;
	ld.global.f32 	%f25, [%rd11+-4];
	mul.wide.u32 	%rd18, %r102, 4;
	add.s64 	%rd19, %rd1, %rd18;
	ld.global.f32 	%f26, [%rd19];
	fma.rn.f32 	%f27, %f25, %f26, %f24;
	ld.global.f32 	%f28, [%rd11];
	mul.wide.u32 	%rd20, %r101, 4;
	add.s64 	%rd21, %rd1, %rd20;
	ld.global.f32 	%f29, [%rd21];
	fma.rn.f32 	%f30, %f28, %f29, %f27;
	ld.global.f32 	%f31, [%rd11+4];
	mul.wide.u32 	%rd22, %r100, 4;
	add.s64 	%rd23, %rd1, %rd22;
	ld.global.f32 	%f32, [%rd23];
	fma.rn.f32 	%f33, %f31, %f32, %f30;
	ld.global.f32 	%f34, [%rd11+8];
	mul.wide.u32 	%rd24, %r99, 4;
	add.s64 	%rd25, %rd1, %rd24;
	ld.global.f32 	%f35, [%rd25];
	fma.rn.f32 	%f36, %f34, %f35, %f33;
	ld.global.f32 	%f37, [%rd11+12];
	mul.wide.u32 	%rd26, %r98, 4;
	add.s64 	%rd27, %rd1, %rd26;
	ld.global.f32 	%f38, [%rd27];
	fma.rn.f32 	%f66, %f37, %f38, %f36;
	add.s32 	%r105, %r105, 8;
	add.s32 	%r104, %r104, %r12;
	add.s32 	%r103, %r103, %r12;
	add.s32 	%r102, %r102, %r12;
	add.s32 	%r101, %r101, %r12;
	add.s32 	%r100, %r100, %r12;
	add.s32 	%r99, %r99, %r12;
	add.s32 	%r98, %r98, %r12;
	add.s32 	%r97, %r97, %r12;
	add.s32 	%r96, %r96, 8;
	setp.ne.s32 	%p8, %r105, 0;
	mov.u32 	%r107, %r9;
	@%p8 bra 	$L__BB0_8;
$L__BB0_9:
	setp.eq.s32 	%p9, %r8, 0;
	@%p9 bra 	$L__BB0_17;
	add.s32 	%r77, %r8, -1;
	setp.lt.u32 	%p10, %r77, 3;
	@%p10 bra 	$L__BB0_12;
	add.s32 	%r78, %r107, %r20;
	mul.wide.s32 	%rd28, %r78, 4;
	add.s64 	%rd29, %rd2, %rd28;
	ld.global.f32 	%f40, [%rd29];
	add.s32 	%r79, %r107, %r4;
	mad.lo.s32 	%r80, %r79, %r64, %r95;
	mul.wide.u32 	%rd30, %r80, 4;
	add.s64 	%rd31, %rd1, %rd30;
	ld.global.f32 	%f41, [%rd31];
	fma.rn.f32 	%f42, %f40, %f41, %f66;
	ld.global.f32 	%f43, [%rd29+4];
	add.s32 	%r81, %r80, %r64;
	mul.wide.u32 	%rd32, %r81, 4;
	add.s64 	%rd33, %rd1, %rd32;
	ld.global.f32 	%f44, [%rd33];
	fma.rn.f32 	%f45, %f43, %f44, %f42;
	ld.global.f32 	%f46, [%rd29+8];
	add.s32 	%r82, %r81, %r64;
	mul.wide.u32 	%rd34, %r82, 4;
	add.s64 	%rd35, %rd1, %rd34;
	ld.global.f32 	%f47, [%rd35];
	fma.rn.f32 	%f48, %f46, %f47, %f45;
	ld.global.f32 	%f49, [%rd29+12];
	add.s32 	%r83, %r82, %r64;
	mul.wide.u32 	%rd36, %r83, 4;
	add.s64 	%rd37, %rd1, %rd36;
	ld.global.f32 	%f50, [%rd37];
	fma.rn.f32 	%f66, %f49, %f50, %f48;
	add.s32 	%r107, %r107, 4;
$L__BB0_12:
	and.b32  	%r84, %r62, 3;
	setp.eq.s32 	%p11, %r84, 0;
	@%p11 bra 	$L__BB0_17;
	setp.eq.s32 	%p12, %r84, 1;
	@%p12 bra 	$L__BB0_15;
	add.s32 	%r85, %r107, %r20;
	mul.wide.s32 	%rd38, %r85, 4;
	add.s64 	%rd39, %rd2, %rd38;
	ld.global.f32 	%f52, [%rd39];
	add.s32 	%r86, %r107, %r4;
	mad.lo.s32 	%r87, %r86, %r64, %r95;
	mul.wide.u32 	%rd40, %r87, 4;
	add.s64 	%rd41, %rd1, %rd40;
	ld.global.f32 	%f53, [%rd41];
	fma.rn.f32 	%f54, %f52, %f53, %f66;
	ld.global.f32 	%f55, [%rd39+4];
	add.s32 	%r88, %r87, %r64;
	mul.wide.u32 	%rd42, %r88, 4;
	add.s64 	%rd43, %rd1, %rd42;
	ld.global.f32 	%f56, [%rd43];
	fma.rn.f32 	%f66, %f55, %f56, %f54;
	add.s32 	%r107, %r107, 2;
$L__BB0_15:
	and.b32  	%r89, %r62, 1;
	setp.eq.b32 	%p13, %r89, 1;
	not.pred 	%p14, %p13;
	@%p14 bra 	$L__BB0_17;
	add.s32 	%r90, %r107, %r20;
	mul.wide.s32 	%rd44, %r90, 4;
	add.s64 	%rd45, %rd2, %rd44;
	ld.global.f32 	%f57, [%rd45];
	add.s32 	%r91, %r107, %r4;
	mad.lo.s32 	%r92, %r91, %r64, %r95;
	mul.wide.u32 	%rd46, %r92, 4;
	add.s64 	%rd47, %rd1, %rd46;
	ld.global.f32 	%f58, [%rd47];
	fma.rn.f32 	%f66, %f57, %f58, %f66;
$L__BB0_17:
	add.s32 	%r93, %r95, %r21;
	mul.wide.u32 	%rd48, %r93, 4;
	add.s64 	%rd49, %rd3, %rd48;
	st.global.f32 	[%rd49], %f66;
	add.s32 	%r95, %r95, %r6;
	setp.lt.s32 	%p15, %r95, %r64;
	@%p15 bra 	$L__BB0_6;
	bra.uni 	$L__BB0_4;
$L__BB0_18:
	setp.ge.s32 	%p3, %r2, %r64;
	@%p3 bra 	$L__BB0_21;
	add.s32 	%r65, %r94, %r5;
	mul.lo.s32 	%r58, %r65, %r64;
	mov.u32 	%r110, %r2;
$L__BB0_20:
	add.s32 	%r66, %r110, %r58;
	mul.wide.u32 	%rd8, %r66, 4;
	add.s64 	%rd9, %rd3, %rd8;
	mov.b32 	%r67, 0;
	st.global.u32 	[%rd9], %r67;
	add.s32 	%r110, %r110, %r6;
	setp.lt.s32 	%p4, %r110, %r64;
	@%p4 bra 	$L__BB0_20;
$L__BB0_21:
	add.s32 	%r94, %r94, %r7;
	setp.lt.s32 	%p5, %r94, %r63;
	@%p5 bra 	$L__BB0_18;
$L__BB0_22:
	ret;

}
	// .globl	_Z5nXonePfS_S_iiii
.visible .entry _Z5nXonePfS_S_iiii(
	.param .u64 .ptr .align 1 _Z5nXonePfS_S_iiii_param_0,
	.param .u64 .ptr .align 1 _Z5nXonePfS_S_iiii_param_1,
	.param .u64 .ptr .align 1 _Z5nXonePfS_S_iiii_param_2,
	.param .u32 _Z5nXonePfS_S_iiii_param_3,
	.param .u32 _Z5nXonePfS_S_iiii_param_4,
	.param .u32 _Z5nXonePfS_S_iiii_param_5,
	.param .u32 _Z5nXonePfS_S_iiii_param_6
)
{
	.reg .pred 	%p<17>;
	.reg .b32 	%r<74>;
	.reg .b32 	%f<67>;
	.reg .b64 	%rd<63>;

	ld.param.u64 	%rd4, [_Z5nXonePfS_S_iiii_param_0];
	ld.param.u64 	%rd5, [_Z5nXonePfS_S_iiii_param_1];
	ld.param.u64 	%rd6, [_Z5nXonePfS_S_iiii_param_2];
	ld.param.u32 	%r32, [_Z5nXonePfS_S_iiii_param_4];
	ld.param.u32 	%r33, [_Z5nXonePfS_S_iiii_param_5];
	ld.param.u32 	%r34, [_Z5nXonePfS_S_iiii_param_6];
	cvta.to.global.u64 	%rd1, %rd5;
	cvta.to.global.u64 	%rd2, %rd4;
	cvta.to.global.u64 	%rd3, %rd6;
	mov.u32 	%r64, %tid.x;
	setp.ge.s32 	%p1, %r64, %r33;
	@%p1 bra 	$L__BB1_22;
	mov.u32 	%r2, %tid.y;
	setp.gt.s32 	%p2, %r32, 0;
	mov.u32 	%r35, %ctaid.x;
	mul.lo.s32 	%r3, %r33, %r35;
	mov.u32 	%r4, %ntid.y;
	mov.u32 	%r5, %ntid.x;
	@%p2 bra 	$L__BB1_2;
	bra.uni 	$L__BB1_18;
$L__BB1_2:
	and.b32  	%r6, %r32, 7;
	and.b32  	%r7, %r32, 2147483640;
	shl.b32 	%r8, %r34, 3;
	mul.wide.s32 	%rd55, %r34, 4;
$L__BB1_3:
	setp.lt.s32 	%p6, %r2, %r34;
	@%p6 bra 	$L__BB1_5;
$L__BB1_4:
	add.s32 	%r64, %r64, %r5;
	setp.lt.s32 	%p16, %r64, %r33;
	@%p16 bra 	$L__BB1_3;
	bra.uni 	$L__BB1_22;
$L__BB1_5:
	add.s32 	%r39, %r64, %r3;
	mul.lo.s32 	%r11, %r39, %r32;
	mov.u32 	%r65, %r2;
$L__BB1_6:
	setp.lt.u32 	%p7, %r32, 8;
	mov.f32 	%f66, 0f00000000;
	mov.b32 	%r70, 0;
	@%p7 bra 	$L__BB1_9;
	and.b32  	%r41, %r32, 2147483640;
	neg.s32 	%r68, %r41;
	add.s32 	%r66, %r11, 3;
	mov.f32 	%f66, 0f00000000;
	mov.u32 	%r67, %r65;
$L__BB1_8:
	.pragma "nounroll";
	add.s32 	%r42, %r66, -3;
	mul.wide.u32 	%rd9, %r42, 4;
	add.s64 	%rd10, %rd2, %rd9;
	ld.global.f32 	%f16, [%rd10];
	mul.wide.s32 	%rd11, %r67, 4;
	add.s64 	%rd12, %rd1, %rd11;
	ld.global.f32 	%f17, [%rd12];
	fma.rn.f32 	%f18, %f16, %f17, %f66;
	add.s32 	%r43, %r66, -2;
	mul.wide.u32 	%rd13, %r43, 4;
	add.s64 	%rd14, %rd2, %rd13;
	ld.global.f32 	%f19, [%rd14];
	add.s64 	%rd16, %rd12, %rd55;
	ld.global.f32 	%f20, [%rd16];
	fma.rn.f32 	%f21, %f19, %f20, %f18;
	add.s32 	%r44, %r66, -1;
	mul.wide.u32 	%rd17, %r44, 4;
	add.s64 	%rd18, %rd2, %rd17;
	ld.global.f32 	%f22, [%rd18];
	add.s64 	%rd19, %rd16, %rd55;
	ld.global.f32 	%f23, [%rd19];
	fma.rn.f32 	%f24, %f22, %f23, %f21;
	add.s32 	%r45, %r66, 4;
	mul.wide.u32 	%rd20, %r66, 4;
	add.s64 	%rd21, %rd2, %rd20;
	ld.global.f32 	%f25, [%rd21];
	add.s64 	%rd22, %rd19, %rd55;
	ld.global.f32 	%f26, [%rd22];
	fma.rn.f32 	%f27, %f25, %f26, %f24;
	add.s32 	%r46, %r66, 1;
	mul.wide.u32 	%rd23, %r46, 4;
	add.s64 	%rd24, %rd2, %rd23;
	ld.global.f32 	%f28, [%rd24];
	add.s64 	%rd25, %rd22, %rd55;
	ld.global.f32 	%f29, [%rd25];
	fma.rn.f32 	%f30, %f28, %f29, %f27;
	add.s32 	%r47, %r66, 2;
	mul.wide.u32 	%rd26, %r47, 4;
	add.s64 	%rd27, %rd2, %rd26;
	ld.global.f32 	%f31, [%rd27];
	add.s64 	%rd28, %rd25, %rd55;
	ld.global.f32 	%f32, [%rd28];
	fma.rn.f32 	%f33, %f31, %f32, %f30;
	add.s32 	%r48, %r66, 3;
	mul.wide.u32 	%rd29, %r48, 4;
	add.s64 	%rd30, %rd2, %rd29;
	ld.global.f32 	%f34, [%rd30];
	add.s64 	%rd31, %rd28, %rd55;
	ld.global.f32 	%f35, [%rd31];
	fma.rn.f32 	%f36, %f34, %f35, %f33;
	mul.wide.u32 	%rd32, %r45, 4;
	add.s64 	%rd33, %rd2, %rd32;
	ld.global.f32 	%f37, [%rd33];
	add.s64 	%rd34, %rd31, %rd55;
	ld.global.f32 	%f38, [%rd34];
	fma.rn.f32 	%f66, %f37, %f38, %f36;
	add.s32 	%r68, %r68, 8;
	add.s32 	%r67, %r67, %r8;
	add.s32 	%r66, %r66, 8;
	setp.ne.s32 	%p8, %r68, 0;
	mov.u32 	%r70, %r7;
	@%p8 bra 	$L__BB1_8;
$L__BB1_9:
	setp.eq.s32 	%p9, %r6, 0;
	@%p9 bra 	$L__BB1_17;
	add.s32 	%r49, %r6, -1;
	setp.lt.u32 	%p10, %r49, 3;
	@%p10 bra 	$L__BB1_12;
	add.s32 	%r50, %r70, %r11;
	mul.wide.u32 	%rd35, %r50, 4;
	add.s64 	%rd36, %rd2, %rd35;
	ld.global.f32 	%f40, [%rd36];
	mad.lo.s32 	%r51, %r70, %r34, %r65;
	mul.wide.s32 	%rd37, %r51, 4;
	add.s64 	%rd38, %rd1, %rd37;
	ld.global.f32 	%f41, [%rd38];
	fma.rn.f32 	%f42, %f40, %f41, %f66;
	add.s32 	%r52, %r50, 1;
	mul.wide.u32 	%rd39, %r52, 4;
	add.s64 	%rd40, %rd2, %rd39;
	ld.global.f32 	%f43, [%rd40];
	add.s64 	%rd42, %rd38, %rd55;
	ld.global.f32 	%f44, [%rd42];
	fma.rn.f32 	%f45, %f43, %f44, %f42;
	add.s32 	%r53, %r50, 2;
	mul.wide.u32 	%rd43, %r53, 4;
	add.s64 	%rd44, %rd2, %rd43;
	ld.global.f32 	%f46, [%rd44];
	add.s64 	%rd45, %rd42, %rd55;
	ld.global.f32 	%f47, [%rd45];
	fma.rn.f32 	%f48, %f46, %f47, %f45;
	add.s32 	%r54, %r50, 3;
	mul.wide.u32 	%rd46, %r54, 4;
	add.s64 	%rd47, %rd2, %rd46;
	ld.global.f32 	%f49, [%rd47];
	add.s64 	%rd48, %rd45, %rd55;
	ld.global.f32 	%f50, [%rd48];
	fma.rn.f32 	%f66, %f49, %f50, %f48;
	add.s32 	%r70, %r70, 4;
$L__BB1_12:
	and.b32  	%r55, %r32, 3;
	setp.eq.s32 	%p11, %r55, 0;
	@%p11 bra 	$L__BB1_17;
	setp.eq.s32 	%p12, %r55, 1;
	@%p12 bra 	$L__BB1_15;
	add.s32 	%r56, %r70, %r11;
	mul.wide.u32 	%rd49, %r56, 4;
	add.s64 	%rd50, %rd2, %rd49;
	ld.global.f32 	%f52, [%rd50];
	mad.lo.s32 	%r57, %r70, %r34, %r65;
	mul.wide.s32 	%rd51, %r57, 4;
	add.s64 	%rd52, %rd1, %rd51;
	ld.global.f32 	%f53, [%rd52];
	fma.rn.f32 	%f54, %f52, %f53, %f66;
	add.s32 	%r58, %r56, 1;
	mul.wide.u32 	%rd53, %r58, 4;
	add.s64 	%rd54, %rd2, %rd53;
	ld.global.f32 	%f55, [%rd54];
	add.s64 	%rd56, %rd52, %rd55;
	ld.global.f32 	%f56, [%rd56];
	fma.rn.f32 	%f66, %f55, %f56, %f54;
	add.s32 	%r70, %r70, 2;
$L__BB1_15:
	and.b32  	%r59, %r32, 1;
	setp.eq.b32 	%p13, %r59, 1;
	not.pred 	%p14, %p13;
	@%p14 bra 	$L__BB1_17;
	add.s32 	%r60, %r70, %r11;
	mul.wide.u32 	%rd57, %r60, 4;
	add.s64 	%rd58, %rd2, %rd57;
	ld.global.f32 	%f57, [%rd58];
	mad.lo.s32 	%r61, %r70, %r34, %r65;
	mul.wide.s32 	%rd59, %r61, 4;
	add.s64 	%rd60, %rd1, %rd59;
	ld.global.f32 	%f58, [%rd60];
	fma.rn.f32 	%f66, %f57, %f58, %f66;
$L__BB1_17:
	add.s32 	%r62, %r64, %r3;
	mad.lo.s32 	%r63, %r62, %r34, %r65;
	mul.wide.u32 	%rd61, %r63, 4;
	add.s64 	%rd62, %rd3, %rd61;
	st.global.f32 	[%rd62], %f66;
	add.s32 	%r65, %r65, %r4;
	setp.lt.s32 	%p15, %r65, %r34;
	@%p15 bra 	$L__BB1_6;
	bra.uni 	$L__BB1_4;
$L__BB1_18:
	setp.ge.s32 	%p3, %r2, %r34;
	@%p3 bra 	$L__BB1_21;
	add.s32 	%r36, %r64, %r3;
	mul.lo.s32 	%r28, %r36, %r34;
	mov.u32 	%r73, %r2;
$L__BB1_20:
	add.s32 	%r37, %r73, %r28;
	mul.wide.u32 	%rd7, %r37, 4;
	add.s64 	%rd8, %rd3, %rd7;
	mov.b32 	%r38, 0;
	st.global.u32 	[%rd8], %r38;
	add.s32 	%r73, %r73, %r4;
	setp.lt.s32 	%p4, %r73, %r34;
	@%p4 bra 	$L__BB1_20;
$L__BB1_21:
	add.s32 	%r64, %r64, %r5;
	setp.lt.s32 	%p5, %r64, %r33;
	@%p5 bra 	$L__BB1_18;
$L__BB1_22:
	ret;

}


// ===== COMPILED SASS (sm_100) =====

	.target	sm_100

	.elftype	@"ET_EXEC"


//--------------------- .note.nv.tkinfo           --------------------------
	.section	.note.nv.tkinfo,"",@"SHT_NOTE"
	.sectionflags	@"SHF_NOTE_NV_TKINFO"
	.tkinfo
        /*0018*/ 	.word	0x00000002
        /*0030*/ 	.string	""
        /*0030*/ 	.string	"ptxas"
        /*0030*/ 	.string	"Cuda compilation tools, release 13.0, V13.0.88"
        /*0030*/ 	.string	"Build cuda_13.0.r13.0/compiler.36424714_0"
        /*0030*/ 	.string	"-arch sm_100 -m 64 "



//--------------------- .note.nv.cuinfo           --------------------------
	.section	.note.nv.cuinfo,"",@"SHT_NOTE"
	.sectionflags	@"SHF_NOTE_NV_CUINFO"
        /*0018*/ 	.short	0x0002
        /*001a*/ 	.short	0x0064
        /*001c*/ 	.short	0x0082
	.zero		2


//--------------------- .nv.info                  --------------------------
	.section	.nv.info,"",@"SHT_CUDA_INFO"
	.align	4


	//----- nvinfo : EIATTR_REGCOUNT
	.align		4
        /*0000*/ 	.byte	0x04, 0x2f
        /*0002*/ 	.short	(.L_1 - .L_0)
	.align		4
.L_0:
        /*0004*/ 	.word	index@(_Z5oneXnPfS_S_iiii)
        /*0008*/ 	.word	0x00000020


	//----- nvinfo : EIATTR_FRAME_SIZE
	.align		4
.L_1:
        /*000c*/ 	.byte	0x04, 0x11
        /*000e*/ 	.short	(.L_3 - .L_2)
	.align		4
.L_2:
        /*0010*/ 	.word	index@(_Z5oneXnPfS_S_iiii)
        /*0014*/ 	.word	0x00000000


	//----- nvinfo : EIATTR_REGCOUNT
	.align		4
.L_3:
        /*0018*/ 	.byte	0x04, 0x2f
        /*001a*/ 	.short	(.L_5 - .L_4)
	.align		4
.L_4:
        /*001c*/ 	.word	index@(_Z5nXonePfS_S_iiii)
        /*0020*/ 	.word	0x00000020


	//----- nvinfo : EIATTR_FRAME_SIZE
	.align		4
.L_5:
        /*0024*/ 	.byte	0x04, 0x11
        /*0026*/ 	.short	(.L_7 - .L_6)
	.align		4
.L_6:
        /*0028*/ 	.word	index@(_Z5nXonePfS_S_iiii)
        /*002c*/ 	.word	0x00000000


	//----- nvinfo : EIATTR_MIN_STACK_SIZE
	.align		4
.L_7:
        /*0030*/ 	.byte	0x04, 0x12
        /*0032*/ 	.short	(.L_9 - .L_8)
	.align		4
.L_8:
        /*0034*/ 	.word	index@(_Z5nXonePfS_S_iiii)
        /*0038*/ 	.word	0x00000000


	//----- nvinfo : EIATTR_MIN_STACK_SIZE
	.align		4
.L_9:
        /*003c*/ 	.byte	0x04, 0x12
        /*003e*/ 	.short	(.L_11 - .L_10)
	.align		4
.L_10:
        /*0040*/ 	.word	index@(_Z5oneXnPfS_S_iiii)
        /*0044*/ 	.word	0x00000000
.L_11:


//--------------------- .nv.compat                --------------------------
	.section	.nv.compat,"",@"SHT_CUDA_COMPAT_INFO"
	.align	4
        /*0000*/ 	.byte	0x02, 0x09, 0x00, 0x00, 0x02, 0x02, 0x01, 0x00, 0x02, 0x05, 0x05, 0x00, 0x03, 0x07, 0x01, 0x01
        /*0010*/ 	.byte	0x02, 0x03, 0x00, 0x00, 0x02, 0x06, 0x01, 0x00, 0x04, 0x0b, 0x08, 0x00, 0x09, 0x00, 0x00, 0x00
        /*0020*/ 	.byte	0x00, 0x00, 0x00, 0x00


//--------------------- .nv.info._Z5nXonePfS_S_iiii --------------------------
	.section	.nv.info._Z5nXonePfS_S_iiii,"",@"SHT_CUDA_INFO"
	.sectionflags	@""
	.align	4


	//----- nvinfo : EIATTR_CUDA_API_VERSION
	.align		4
        /*0000*/ 	.byte	0x04, 0x37
        /*0002*/ 	.short	(.L_13 - .L_12)
.L_12:
        /*0004*/ 	.word	0x00000082


	//----- nvinfo : EIATTR_KPARAM_INFO
	.align		4
.L_13:
        /*0008*/ 	.byte	0x04, 0x17
        /*000a*/ 	.short	(.L_15 - .L_14)
.L_14:
        /*000c*/ 	.word	0x00000000
        /*0010*/ 	.short	0x0006
        /*0012*/ 	.short	0x0024
        /*0014*/ 	.byte	0x00, 0xf0, 0x11, 0x00


	//----- nvinfo : EIATTR_KPARAM_INFO
	.align		4
.L_15:
        /*0018*/ 	.byte	0x04, 0x17
        /*001a*/ 	.short	(.L_17 - .L_16)
.L_16:
        /*001c*/ 	.word	0x00000000
        /*0020*/ 	.short	0x0005
        /*0022*/ 	.short	0x0020
        /*0024*/ 	.byte	0x00, 0xf0, 0x11, 0x00


	//----- nvinfo : EIATTR_KPARAM_INFO
	.align		4
.L_17:
        /*0028*/ 	.byte	0x04, 0x17
        /*002a*/ 	.short	(.L_19 - .L_18)
.L_18:
        /*002c*/ 	.word	0x00000000
        /*0030*/ 	.short	0x0004
        /*0032*/ 	.short	0x001c
        /*0034*/ 	.byte	0x00, 0xf0, 0x11, 0x00


	//----- nvinfo : EIATTR_KPARAM_INFO
	.align		4
.L_19:
        /*0038*/ 	.byte	0x04, 0x17
        /*003a*/ 	.short	(.L_21 - .L_20)
.L_20:
        /*003c*/ 	.word	0x00000000
        /*0040*/ 	.short	0x0003
        /*0042*/ 	.short	0x0018
        /*0044*/ 	.byte	0x00, 0xf0, 0x11, 0x00


	//----- nvinfo : EIATTR_KPARAM_INFO
	.align		4
.L_21:
        /*0048*/ 	.byte	0x04, 0x17
        /*004a*/ 	.short	(.L_23 - .L_22)
.L_22:
        /*004c*/ 	.word	0x00000000
        /*0050*/ 	.short	0x0002
        /*0052*/ 	.short	0x0010
        /*0054*/ 	.byte	0x00, 0xf5, 0x21, 0x00


	//----- nvinfo : EIATTR_KPARAM_INFO
	.align		4
.L_23:
        /*0058*/ 	.byte	0x04, 0x17
        /*005a*/ 	.short	(.L_25 - .L_24)
.L_24:
        /*005c*/ 	.word	0x00000000
        /*0060*/ 	.short	0x0001
        /*0062*/ 	.short	0x0008
        /*0064*/ 	.byte	0x00, 0xf5, 0x21, 0x00


	//----- nvinfo : EIATTR_KPARAM_INFO
	.align		4
.L_25:
        /*0068*/ 	.byte	0x04, 0x17
        /*006a*/ 	.short	(.L_27 - .L_26)
.L_26:
        /*006c*/ 	.word	0x00000000
        /*0070*/ 	.short	0x0000
        /*0072*/ 	.short	0x0000
        /*0074*/ 	.byte	0x00, 0xf5, 0x21, 0x00


	//----- nvinfo : EIATTR_SPARSE_MMA_MASK
	.align		4
.L_27:
        /*0078*/ 	.byte	0x03, 0x50
        /*007a*/ 	.short	0x0000


	//----- nvinfo : EIATTR_MAXREG_COUNT
	.align		4
        /*007c*/ 	.byte	0x03, 0x1b
        /*007e*/ 	.short	0x00ff


	//----- nvinfo : EIATTR_MERCURY_ISA_VERSION
	.align		4
        /*0080*/ 	.byte	0x03, 0x5f
        /*0082*/ 	.short	0x0101


	//----- nvinfo : EIATTR_VRC_CTA_INIT_COUNT
	.align		4
        /*0084*/ 	.byte	0x02, 0x4a
	.zero		1
	.zero		1


	//----- nvinfo : EIATTR_EXIT_INSTR_OFFSETS
	.align		4
        /*0088*/ 	.byte	0x04, 0x1c
        /*008a*/ 	.short	(.L_29 - .L_28)


	//   ....[0]....
.L_28:
        /*008c*/ 	.word	0x00000040


	//   ....[1]....
        /*0090*/ 	.word	0x00000200


	//   ....[2]....
        /*0094*/ 	.word	0x00000ba0


	//----- nvinfo : EIATTR_CRS_STACK_SIZE
	.align		4
.L_29:
        /*0098*/ 	.byte	0x04, 0x1e
        /*009a*/ 	.short	(.L_31 - .L_30)
.L_30:
        /*009c*/ 	.word	0x00000000


	//----- nvinfo : EIATTR_CBANK_PARAM_SIZE
	.align		4
.L_31:
        /*00a0*/ 	.byte	0x03, 0x19
        /*00a2*/ 	.short	0x0028


	//----- nvinfo : EIATTR_PARAM_CBANK
	.align		4
        /*00a4*/ 	.byte	0x04, 0x0a
        /*00a6*/ 	.short	(.L_33 - .L_32)
	.align		4
.L_32:
        /*00a8*/ 	.word	index@(.nv.constant0._Z5nXonePfS_S_iiii)
        /*00ac*/ 	.short	0x0380
        /*00ae*/ 	.short	0x0028


	//----- nvinfo : EIATTR_SW_WAR
	.align		4
.L_33:
        /*00b0*/ 	.byte	0x04, 0x36
        /*00b2*/ 	.short	(.L_35 - .L_34)
.L_34:
        /*00b4*/ 	.word	0x00000008
.L_35:


//--------------------- .nv.info._Z5oneXnPfS_S_iiii --------------------------
	.section	.nv.info._Z5oneXnPfS_S_iiii,"",@"SHT_CUDA_INFO"
	.sectionflags	@""
	.align	4


	//----- nvinfo : EIATTR_CUDA_API_VERSION
	.align		4
        /*0000*/ 	.byte	0x04, 0x37
        /*0002*/ 	.short	(.L_37 - .L_36)
.L_36:
        /*0004*/ 	.word	0x00000082


	//----- nvinfo : EIATTR_KPARAM_INFO
	.align		4
.L_37:
        /*0008*/ 	.byte	0x04, 0x17
        /*000a*/ 	.short	(.L_39 - .L_38)
.L_38:
        /*000c*/ 	.word	0x00000000
        /*0010*/ 	.short	0x0006
        /*0012*/ 	.short	0x0024
        /*0014*/ 	.byte	0x00, 0xf0, 0x11, 0x00


	//----- nvinfo : EIATTR_KPARAM_INFO
	.align		4
.L_39:
        /*0018*/ 	.byte	0x04, 0x17
        /*001a*/ 	.short	(.L_41 - .L_40)
.L_40:
        /*001c*/ 	.word	0x00000000
        /*0020*/ 	.short	0x0005
        /*0022*/ 	.short	0x0020
        /*0024*/ 	.byte	0x00, 0xf0, 0x11, 0x00


	//----- nvinfo : EIATTR_KPARAM_INFO
	.align		4
.L_41:
        /*0028*/ 	.byte	0x04, 0x17
        /*002a*/ 	.short	(.L_43 - .L_42)
.L_42:
        /*002c*/ 	.word	0x00000000
        /*0030*/ 	.short	0x0004
        /*0032*/ 	.short	0x001c
        /*0034*/ 	.byte	0x00, 0xf0, 0x11, 0x00


	//----- nvinfo : EIATTR_KPARAM_INFO
	.align		4
.L_43:
        /*0038*/ 	.byte	0x04, 0x17
        /*003a*/ 	.short	(.L_45 - .L_44)
.L_44:
        /*003c*/ 	.word	0x00000000
        /*0040*/ 	.short	0x0003
        /*0042*/ 	.short	0x0018
        /*0044*/ 	.byte	0x00, 0xf0, 0x11, 0x00


	//----- nvinfo : EIATTR_KPARAM_INFO
	.align		4
.L_45:
        /*0048*/ 	.byte	0x04, 0x17
        /*004a*/ 	.short	(.L_47 - .L_46)
.L_46:
        /*004c*/ 	.word	0x00000000
        /*0050*/ 	.short	0x0002
        /*0052*/ 	.short	0x0010
        /*0054*/ 	.byte	0x00, 0xf5, 0x21, 0x00


	//----- nvinfo : EIATTR_KPARAM_INFO
	.align		4
.L_47:
        /*0058*/ 	.byte	0x04, 0x17
        /*005a*/ 	.short	(.L_49 - .L_48)
.L_48:
        /*005c*/ 	.word	0x00000000
        /*0060*/ 	.short	0x0001
        /*0062*/ 	.short	0x0008
        /*0064*/ 	.byte	0x00, 0xf5, 0x21, 0x00


	//----- nvinfo : EIATTR_KPARAM_INFO
	.align		4
.L_49:
        /*0068*/ 	.byte	0x04, 0x17
        /*006a*/ 	.short	(.L_51 - .L_50)
.L_50:
        /*006c*/ 	.word	0x00000000
        /*0070*/ 	.short	0x0000
        /*0072*/ 	.short	0x0000
        /*0074*/ 	.byte	0x00, 0xf5, 0x21, 0x00


	//----- nvinfo : EIATTR_SPARSE_MMA_MASK
	.align		4
.L_51:
        /*0078*/ 	.byte	0x03, 0x50
        /*007a*/ 	.short	0x0000


	//----- nvinfo : EIATTR_MAXREG_COUNT
	.align		4
        /*007c*/ 	.byte	0x03, 0x1b
        /*007e*/ 	.short	0x00ff


	//----- nvinfo : EIATTR_MERCURY_ISA_VERSION
	.align		4
        /*0080*/ 	.byte	0x03, 0x5f
        /*0082*/ 	.short	0x0101


	//----- nvinfo : EIATTR_VRC_CTA_INIT_COUNT
	.align		4
        /*0084*/ 	.byte	0x02, 0x4a
	.zero		1
	.zero		1


	//----- nvinfo : EIATTR_EXIT_INSTR_OFFSETS
	.align		4
        /*0088*/ 	.byte	0x04, 0x1c
        /*008a*/ 	.short	(.L_53 - .L_52)


	//   ....[0]....
.L_52:
        /*008c*/ 	.word	0x00000040


	//   ....[1]....
        /*0090*/ 	.word	0x00000210


	//   ....[2]....
        /*0094*/ 	.word	0x00000cb0


	//----- nvinfo : EIATTR_CRS_STACK_SIZE
	.align		4
.L_53:
        /*0098*/ 	.byte	0x04, 0x1e
        /*009a*/ 	.short	(.L_55 - .L_54)
.L_54:
        /*009c*/ 	.word	0x00000000


	//----- nvinfo : EIATTR_CBANK_PARAM_SIZE
	.align		4
.L_55:
        /*00a0*/ 	.byte	0x03, 0x19
        /*00a2*/ 	.short	0x0028


	//----- nvinfo : EIATTR_PARAM_CBANK
	.align		4
        /*00a4*/ 	.byte	0x04, 0x0a
        /*00a6*/ 	.short	(.L_57 - .L_56)
	.align		4
.L_56:
        /*00a8*/ 	.word	index@(.nv.constant0._Z5oneXnPfS_S_iiii)
        /*00ac*/ 	.short	0x0380
        /*00ae*/ 	.short	0x0028


	//----- nvinfo : EIATTR_SW_WAR
	.align		4
.L_57:
        /*00b0*/ 	.byte	0x04, 0x36
        /*00b2*/ 	.short	(.L_59 - .L_58)
.L_58:
        /*00b4*/ 	.word	0x00000008
.L_59:


//--------------------- .nv.callgraph             --------------------------
	.section	.nv.callgraph,"",@"SHT_CUDA_CALLGRAPH"
	.align	4
	.sectionentsize	8
	.align		4
        /*0000*/ 	.word	0x00000000
	.align		4
        /*0004*/ 	.word	0xffffffff
	.align		4
        /*0008*/ 	.word	0x00000000
	.align		4
        /*000c*/ 	.word	0xfffffffe
	.align		4
        /*0010*/ 	.word	0x00000000
	.align		4
        /*0014*/ 	.word	0xfffffffd
	.align		4
        /*0018*/ 	.word	0x00000000
	.align		4
        /*001c*/ 	.word	0xfffffffc


//--------------------- .text._Z5nXonePfS_S_iiii  --------------------------
	.section	.text._Z5nXonePfS_S_iiii,"ax",@progbits
	.align	128
        .global         _Z5nXonePfS_S_iiii
        .type           _Z5nXonePfS_S_iiii,@function
        .size           _Z5nXonePfS_S_iiii,(.L_x_28 - _Z5nXonePfS_S_iiii)
        .other          _Z5nXonePfS_S_iiii,@"STO_CUDA_ENTRY STV_DEFAULT"
_Z5nXonePfS_S_iiii:
.text._Z5nXonePfS_S_iiii:
[----:B------:R-:W-:Y:S01]  /*0000*/  LDC R1, c[0x0][0x37c] ;  /* 0x0000df00ff017b82 */ /* 0x000fe20000000800 */
[----:B------:R-:W0:Y:S01]  /*0010*/  S2R R3, SR_TID.X ;  /* 0x0000000000037919 */ /* 0x000e220000002100 */
[----:B------:R-:W0:Y:S02]  /*0020*/  LDCU UR4, c[0x0][0x3a0] ;  /* 0x00007400ff0477ac */ /* 0x000e240008000800 */
[----:B0-----:R-:W-:-:S13]  /*0030*/  ISETP.GE.AND P0, PT, R3, UR4, PT ;  /* 0x0000000403007c0c */ /* 0x001fda000bf06270 */
[----:B------:R-:W-:Y:S05]  /*0040*/  @P0 EXIT ;  /* 0x000000000000094d */ /* 0x000fea0003800000 */
[----:B------:R-:W0:Y:S01]  /*0050*/  LDCU UR4, c[0x0][0x39c] ;  /* 0x00007380ff0477ac */ /* 0x000e220008000800 */
[----:B------:R-:W1:Y:S01]  /*0060*/  S2R R0, SR_TID.Y ;  /* 0x0000000000007919 */ /* 0x000e620000002200 */
[----:B------:R-:W2:Y:S01]  /*0070*/  S2UR UR6, SR_CTAID.X ;  /* 0x00000000000679c3 */ /* 0x000ea20000002500 */
[----:B------:R-:W3:Y:S01]  /*0080*/  LDCU UR7, c[0x0][0x364] ;  /* 0x00006c80ff0777ac */ /* 0x000ee20008000800 */
[----:B------:R-:W4:Y:S01]  /*0090*/  LDCU.64 UR10, c[0x0][0x358] ;  /* 0x00006b00ff0a77ac */ /* 0x000f220008000a00 */
[----:B------:R-:W1:Y:S01]  /*00a0*/  LDCU UR8, c[0x0][0x360] ;  /* 0x00006c00ff0877ac */ /* 0x000e620008000800 */
[----:B0-----:R-:W-:-:S09]  /*00b0*/  UISETP.GT.AND UP0, UPT, UR4, URZ, UPT ;  /* 0x000000ff0400728c */ /* 0x001fd2000bf04270 */
[----:B--234-:R-:W-:Y:S05]  /*00c0*/  BRA.U UP0, `(.L_x_0) ;  /* 0x0000000100507547 */ /* 0x01cfea000b800000 */
.L_x_4:
[----:B------:R-:W1:Y:S01]  /*00d0*/  LDC R9, c[0x0][0x3a4] ;  /* 0x0000e900ff097b82 */ /* 0x000e620000000800 */
[----:B------:R-:W-:Y:S01]  /*00e0*/  BSSY.RECONVERGENT B0, `(.L_x_1) ;  /* 0x000000d000007945 */ /* 0x000fe20003800200 */
[----:B-1----:R-:W-:-:S13]  /*00f0*/  ISETP.GE.AND P0, PT, R0, R9, PT ;  /* 0x000000090000720c */ /* 0x002fda0003f06270 */
[----:B0-----:R-:W-:Y:S05]  /*0100*/  @P0 BRA `(.L_x_2) ;  /* 0x0000000000280947 */ /* 0x001fea0003800000 */
[----:B------:R-:W0:Y:S01]  /*0110*/  LDC R8, c[0x0][0x3a0] ;  /* 0x0000e800ff087b82 */ /* 0x000e220000000800 */
[----:B------:R-:W-:-:S07]  /*0120*/  MOV R2, R0 ;  /* 0x0000000000027202 */ /* 0x000fce0000000f00 */
[----:B------:R-:W1:Y:S01]  /*0130*/  LDC.64 R6, c[0x0][0x390] ;  /* 0x0000e400ff067b82 */ /* 0x000e620000000a00 */
[----:B0-----:R-:W-:-:S07]  /*0140*/  IMAD R8, R8, UR6, R3 ;  /* 0x0000000608087c24 */ /* 0x001fce000f8e0203 */
.L_x_3:
[----:B0-----:R-:W-:Y:S01]  /*0150*/  IMAD R5, R8, R9, R2 ;  /* 0x0000000908057224 */ /* 0x001fe200078e0202 */
[----:B------:R-:W-:-:S03]  /*0160*/  IADD3 R2, PT, PT, R2, UR7, RZ ;  /* 0x0000000702027c10 */ /* 0x000fc6000fffe0ff */
[----:B-1----:R-:W-:Y:S01]  /*0170*/  IMAD.WIDE.U32 R4, R5, 0x4, R6 ;  /* 0x0000000405047825 */ /* 0x002fe200078e0006 */
[----:B------:R-:W-:-:S04]  /*0180*/  ISETP.GE.AND P0, PT, R2, R9, PT ;  /* 0x000000090200720c */ /* 0x000fc80003f06270 */
[----:B------:R0:W-:Y:S09]  /*0190*/  STG.E desc[UR10][R4.64], RZ ;  /* 0x000000ff04007986 */ /* 0x0001f2000c10190a */
[----:B------:R-:W-:Y:S05]  /*01a0*/  @!P0 BRA `(.L_x_3) ;  /* 0xfffffffc00e88947 */ /* 0x000fea000383ffff */
.L_x_2:
[----:B------:R-:W-:Y:S05]  /*01b0*/  BSYNC.RECONVERGENT B0 ;  /* 0x0000000000007941 */ /* 0x000fea0003800200 */
.L_x_1:
[----:B------:R-:W1:Y:S01]  /*01c0*/  LDCU UR4, c[0x0][0x3a0] ;  /* 0x00007400ff0477ac */ /* 0x000e620008000800 */
[----:B------:R-:W-:-:S04]  /*01d0*/  IADD3 R3, PT, PT, R3, UR8, RZ ;  /* 0x0000000803037c10 */ /* 0x000fc8000fffe0ff */
[----:B-1----:R-:W-:-:S13]  /*01e0*/  ISETP.GE.AND P0, PT, R3, UR4, PT ;  /* 0x0000000403007c0c */ /* 0x002fda000bf06270 */
[----:B------:R-:W-:Y:S05]  /*01f0*/  @!P0 BRA `(.L_x_4) ;  /* 0xfffffffc00b48947 */ /* 0x000fea000383ffff */
[----:B------:R-:W-:Y:S05]  /*0200*/  EXIT ;  /* 0x000000000000794d */ /* 0x000fea0003800000 */
.L_x_0:
[----:B------:R-:W-:-:S12]  /*0210*/  ULOP3.LUT UR4, UR4, 0x7, URZ, 0xc0, !UPT ;  /* 0x0000000704047892 */ /* 0x000fd8000f8ec0ff */
.L_x_12:
[----:B------:R-:W1:Y:S01]  /*0220*/  LDCU UR5, c[0x0][0x3a4] ;  /* 0x00007480ff0577ac */ /* 0x000e620008000800 */
[----:B------:R-:W-:Y:S01]  /*0230*/  BSSY.RECONVERGENT B0, `(.L_x_5) ;  /* 0x0000092000007945 */ /* 0x000fe20003800200 */
[----:B-1----:R-:W-:-:S13]  /*0240*/  ISETP.GE.AND P0, PT, R0, UR5, PT ;  /* 0x0000000500007c0c */ /* 0x002fda000bf06270 */
[----:B0-----:R-:W-:Y:S05]  /*0250*/  @P0 BRA `(.L_x_6) ;  /* 0x00000008003c0947 */ /* 0x001fea0003800000 */
[----:B------:R-:W0:Y:S01]  /*0260*/  LDC R4, c[0x0][0x3a0] ;  /* 0x0000e800ff047b82 */ /* 0x000e220000000800 */
[----:B------:R-:W-:Y:S01]  /*0270*/  MOV R2, R0 ;  /* 0x0000000000027202 */ /* 0x000fe20000000f00 */
[----:B0-----:R-:W-:-:S07]  /*0280*/  IMAD R4, R4, UR6, R3 ;  /* 0x0000000604047c24 */ /* 0x001fce000f8e0203 */
.L_x_11:
[----:B0-----:R-:W0:Y:S01]  /*0290*/  LDC R5, c[0x0][0x39c] ;  /* 0x0000e700ff057b82 */ /* 0x001e220000000800 */
[----:B------:R-:W-:Y:S01]  /*02a0*/  HFMA2 R14, -RZ, RZ, 0, 0 ;  /* 0x00000000ff0e7431 */ /* 0x000fe200000001ff */
[----:B------:R-:W-:Y:S02]  /*02b0*/  MOV R7, RZ ;  /* 0x000000ff00077202 */ /* 0x000fe40000000f00 */
[----:B0-----:R-:W-:-:S13]  /*02c0*/  ISETP.GE.U32.AND P0, PT, R5, 0x8, PT ;  /* 0x000000080500780c */ /* 0x001fda0003f06070 */
[----:B------:R-:W-:Y:S05]  /*02d0*/  @!P0 BRA `(.L_x_7) ;  /* 0x0000000000f08947 */ /* 0x000fea0003800000 */
[----:B------:R-:W-:Y:S01]  /*02e0*/  LOP3.LUT R7, R5, 0x7ffffff8, RZ, 0xc0, !PT ;  /* 0x7ffffff805077812 */ /* 0x000fe200078ec0ff */
[----:B------:R-:W-:Y:S01]  /*02f0*/  IMAD R6, R4, R5, 0x3 ;  /* 0x0000000304067424 */ /* 0x000fe200078e0205 */
[----:B------:R-:W-:Y:S02]  /*0300*/  MOV R14, RZ ;  /* 0x000000ff000e7202 */ /* 0x000fe40000000f00 */
[----:B------:R-:W-:Y:S02]  /*0310*/  MOV R9, R2 ;  /* 0x0000000200097202 */ /* 0x000fe40000000f00 */
[----:B------:R-:W-:-:S07]  /*0320*/  IADD3 R8, PT, PT, -R7, RZ, RZ ;  /* 0x000000ff07087210 */ /* 0x000fce0007ffe1ff */
.L_x_8:
[----:B------:R-:W0:Y:S01]  /*0330*/  LDC.64 R12, c[0x0][0x380] ;  /* 0x0000e000ff0c7b82 */ /* 0x000e220000000a00 */
[C---:B------:R-:W-:Y:S02]  /*0340*/  IADD3 R25, PT, PT, R6.reuse, -0x3, RZ ;  /* 0xfffffffd06197810 */ /* 0x040fe40007ffe0ff */
[----:B------:R-:W-:-:S05]  /*0350*/  IADD3 R17, PT, PT, R6, -0x2, RZ ;  /* 0xfffffffe06117810 */ /* 0x000fca0007ffe0ff */
[----:B------:R-:W1:Y:S08]  /*0360*/  LDC.64 R10, c[0x0][0x388] ;  /* 0x0000e200ff0a7b82 */ /* 0x000e700000000a00 */
[----:B------:R-:W2:Y:S01]  /*0370*/  LDC R18, c[0x0][0x3a4] ;  /* 0x0000e900ff127b82 */ /* 0x000ea20000000800 */
[----:B0-----:R-:W-:-:S06]  /*0380*/  IMAD.WIDE.U32 R24, R25, 0x4, R12 ;  /* 0x0000000419187825 */ /* 0x001fcc00078e000c */
[----:B------:R-:W3:Y:S01]  /*0390*/  LDG.E R25, desc[UR10][R24.64] ;  /* 0x0000000a18197981 */ /* 0x000ee2000c1e1900 */
[----:B-1----:R-:W-:-:S05]  /*03a0*/  IMAD.WIDE R10, R9, 0x4, R10 ;  /* 0x00000004090a7825 */ /* 0x002fca00078e020a */
[----:B------:R-:W3:Y:S01]  /*03b0*/  LDG.E R15, desc[UR10][R10.64] ;  /* 0x0000000a0a0f7981 */ /* 0x000ee2000c1e1900 */
[----:B------:R-:W-:-:S04]  /*03c0*/  IMAD.WIDE.U32 R16, R17, 0x4, R12 ;  /* 0x0000000411107825 */ /* 0x000fc800078e000c */
[C---:B--2---:R-:W-:Y:S02]  /*03d0*/  IMAD.WIDE R26, R18.reuse, 0x4, R10 ;  /* 0x00000004121a7825 */ /* 0x044fe400078e020a */
[----:B------:R0:W2:Y:S04]  /*03e0*/  LDG.E R16, desc[UR10][R16.64] ;  /* 0x0000000a10107981 */ /* 0x0000a8000c1e1900 */
[----:B------:R1:W2:Y:S01]  /*03f0*/  LDG.E R19, desc[UR10][R26.64] ;  /* 0x0000000a1a137981 */ /* 0x0002a2000c1e1900 */
[----:B------:R-:W-:Y:S01]  /*0400*/  IMAD.WIDE R20, R18, 0x4, R26 ;  /* 0x0000000412147825 */ /* 0x000fe200078e021a */
[C---:B------:R-:W-:Y:S02]  /*0410*/  IADD3 R23, PT, PT, R6.reuse, -0x1, RZ ;  /* 0xffffffff06177810 */ /* 0x040fe40007ffe0ff */
[----:B------:R-:W-:-:S02]  /*0420*/  IADD3 R28, PT, PT, R6, 0x1, RZ ;  /* 0x00000001061c7810 */ /* 0x000fc40007ffe0ff */
[----:B0-----:R-:W-:Y:S01]  /*0430*/  IADD3 R17, PT, PT, R6, 0x2, RZ ;  /* 0x0000000206117810 */ /* 0x001fe20007ffe0ff */
[----:B------:R-:W-:Y:S01]  /*0440*/  IMAD.WIDE.U32 R22, R23, 0x4, R12 ;  /* 0x0000000417167825 */ /* 0x000fe200078e000c */
[----:B------:R0:W4:Y:S05]  /*0450*/  LDG.E R10, desc[UR10][R20.64] ;  /* 0x0000000a140a7981 */ /* 0x00012a000c1e1900 */
[----:B------:R-:W4:Y:S01]  /*0460*/  LDG.E R22, desc[UR10][R22.64] ;  /* 0x0000000a16167981 */ /* 0x000f22000c1e1900 */
[----:B---3--:R-:W-:Y:S01]  /*0470*/  FFMA R29, R25, R15, R14 ;  /* 0x0000000f191d7223 */ /* 0x008fe2000000000e */
[----:B------:R-:W-:-:S04]  /*0480*/  IMAD.WIDE R14, R18, 0x4, R20 ;  /* 0x00000004120e7825 */ /* 0x000fc800078e0214 */
[----:B------:R-:W-:-:S04]  /*0490*/  IMAD.WIDE.U32 R24, R6, 0x4, R12 ;  /* 0x0000000406187825 */ /* 0x000fc800078e000c */
[----:B-1----:R-:W-:-:S04]  /*04a0*/  IMAD.WIDE R26, R18, 0x4, R14 ;  /* 0x00000004121a7825 */ /* 0x002fc800078e020e */
[----:B--2---:R-:W-:Y:S01]  /*04b0*/  FFMA R11, R16, R19, R29 ;  /* 0x00000013100b7223 */ /* 0x004fe2000000001d */
[----:B------:R-:W2:Y:S01]  /*04c0*/  LDG.E R24, desc[UR10][R24.64] ;  /* 0x0000000a18187981 */ /* 0x000ea2000c1e1900 */
[----:B------:R-:W-:-:S03]  /*04d0*/  IMAD.WIDE.U32 R28, R28, 0x4, R12 ;  /* 0x000000041c1c7825 */ /* 0x000fc600078e000c */
[----:B------:R1:W2:Y:S01]  /*04e0*/  LDG.E R19, desc[UR10][R14.64] ;  /* 0x0000000a0e137981 */ /* 0x0002a2000c1e1900 */
[----:B0-----:R-:W-:Y:S01]  /*04f0*/  IMAD.WIDE.U32 R20, R17, 0x4, R12 ;  /* 0x0000000411147825 */ /* 0x001fe200078e000c */
[----:B------:R-:W-:Y:S02]  /*0500*/  IADD3 R17, PT, PT, R6, 0x3, RZ ;  /* 0x0000000306117810 */ /* 0x000fe40007ffe0ff */
[----:B------:R-:W3:Y:S04]  /*0510*/  LDG.E R23, desc[UR10][R28.64] ;  /* 0x0000000a1c177981 */ /* 0x000ee8000c1e1900 */
[----:B------:R0:W5:Y:S01]  /*0520*/  LDG.E R25, desc[UR10][R20.64] ;  /* 0x0000000a14197981 */ /* 0x000162000c1e1900 */
[----:B-1----:R-:W-:-:S03]  /*0530*/  IMAD.WIDE R14, R18, 0x4, R26 ;  /* 0x00000004120e7825 */ /* 0x002fc600078e021a */
[----:B------:R-:W3:Y:S01]  /*0540*/  LDG.E R26, desc[UR10][R26.64] ;  /* 0x0000000a1a1a7981 */ /* 0x000ee2000c1e1900 */
[----:B------:R-:W-:-:S03]  /*0550*/  IMAD.WIDE.U32 R16, R17, 0x4, R12 ;  /* 0x0000000411107825 */ /* 0x000fc600078e000c */
[----:B------:R1:W5:Y:S01]  /*0560*/  LDG.E R28, desc[UR10][R14.64] ;  /* 0x0000000a0e1c7981 */ /* 0x000362000c1e1900 */
[----:B0-----:R-:W-:-:S03]  /*0570*/  IADD3 R21, PT, PT, R6, 0x4, RZ ;  /* 0x0000000406157810 */ /* 0x001fc60007ffe0ff */
[----:B------:R-:W5:Y:S01]  /*0580*/  LDG.E R16, desc[UR10][R16.64] ;  /* 0x0000000a10107981 */ /* 0x000f62000c1e1900 */
[----:B-1----:R-:W-:-:S04]  /*0590*/  IMAD.WIDE R14, R18, 0x4, R14 ;  /* 0x00000004120e7825 */ /* 0x002fc800078e020e */
[----:B------:R-:W-:Y:S01]  /*05a0*/  IMAD.WIDE.U32 R12, R21, 0x4, R12 ;  /* 0x00000004150c7825 */ /* 0x000fe200078e000c */
[----:B------:R-:W5:Y:S03]  /*05b0*/  LDG.E R17, desc[UR10][R14.64] ;  /* 0x0000000a0e117981 */ /* 0x000f66000c1e1900 */
[----:B------:R-:W-:Y:S02]  /*05c0*/  IMAD.WIDE R20, R18, 0x4, R14 ;  /* 0x0000000412147825 */ /* 0x000fe400078e020e */
[----:B------:R-:W5:Y:S04]  /*05d0*/  LDG.E R12, desc[UR10][R12.64] ;  /* 0x0000000a0c0c7981 */ /* 0x000f68000c1e1900 */
[----:B------:R-:W5:Y:S01]  /*05e0*/  LDG.E R20, desc[UR10][R20.64] ;  /* 0x0000000a14147981 */ /* 0x000f62000c1e1900 */
[----:B----4-:R-:W-:Y:S01]  /*05f0*/  FFMA R11, R22, R10, R11 ;  /* 0x0000000a160b7223 */ /* 0x010fe2000000000b */
[----:B------:R-:W-:-:S04]  /*0600*/  IADD3 R8, PT, PT, R8, 0x8, RZ ;  /* 0x0000000808087810 */ /* 0x000fc80007ffe0ff */
[----:B------:R-:W-:Y:S02]  /*0610*/  ISETP.NE.AND P0, PT, R8, RZ, PT ;  /* 0x000000ff0800720c */ /* 0x000fe40003f05270 */
[----:B------:R-:W-:Y:S02]  /*0620*/  LEA R9, R18, R9, 0x3 ;  /* 0x0000000912097211 */ /* 0x000fe400078e18ff */
[----:B------:R-:W-:Y:S01]  /*0630*/  IADD3 R6, PT, PT, R6, 0x8, RZ ;  /* 0x0000000806067810 */ /* 0x000fe20007ffe0ff */
[----:B--2---:R-:W-:-:S04]  /*0640*/  FFMA R24, R24, R19, R11 ;  /* 0x0000001318187223 */ /* 0x004fc8000000000b */
[----:B---3--:R-:W-:-:S04]  /*0650*/  FFMA R24, R23, R26, R24 ;  /* 0x0000001a17187223 */ /* 0x008fc80000000018 */
[----:B-----5:R-:W-:-:S04]  /*0660*/  FFMA R25, R25, R28, R24 ;  /* 0x0000001c19197223 */ /* 0x020fc80000000018 */
[----:B------:R-:W-:-:S04]  /*0670*/  FFMA R17, R16, R17, R25 ;  /* 0x0000001110117223 */ /* 0x000fc80000000019 */
[----:B------:R-:W-:Y:S01]  /*0680*/  FFMA R14, R12, R20, R17 ;  /* 0x000000140c0e7223 */ /* 0x000fe20000000011 */
[----:B------:R-:W-:Y:S06]  /*0690*/  @P0 BRA `(.L_x_8) ;  /* 0xfffffffc00240947 */ /* 0x000fec000383ffff */
.L_x_7:
[----:B------:R-:W-:-:S09]  /*06a0*/  UISETP.NE.AND UP0, UPT, UR4, URZ, UPT ;  /* 0x000000ff0400728c */ /* 0x000fd2000bf05270 */
[----:B------:R-:W-:Y:S05]  /*06b0*/  BRA.U !UP0, `(.L_x_9) ;  /* 0x0000000508007547 */ /* 0x000fea000b800000 */
[----:B------:R-:W-:Y:S01]  /*06c0*/  UIADD3 UR5, UPT, UPT, UR4, -0x1, URZ ;  /* 0xffffffff04057890 */ /* 0x000fe2000fffe0ff */
[----:B------:R-:W-:-:S03]  /*06d0*/  LOP3.LUT P0, R6, R5, 0x3, RZ, 0xc0, !PT ;  /* 0x0000000305067812 */ /* 0x000fc6000780c0ff */
[----:B------:R-:W-:-:S09]  /*06e0*/  UISETP.GE.U32.AND UP0, UPT, UR5, 0x3, UPT ;  /* 0x000000030500788c */ /* 0x000fd2000bf06070 */
[----:B------:R-:W-:Y:S05]  /*06f0*/  BRA.U !UP0, `(.L_x_10) ;  /* 0x0000000108747547 */ /* 0x000fea000b800000 */
[----:B------:R-:W0:Y:S01]  /*0700*/  LDC R15, c[0x0][0x3a4] ;  /* 0x0000e900ff0f7b82 */ /* 0x000e220000000800 */
[----:B------:R-:W-:-:S05]  /*0710*/  IMAD R13, R4, R5, R7 ;  /* 0x00000005040d7224 */ /* 0x000fca00078e0207 */
[C---:B------:R-:W-:Y:S02]  /*0720*/  IADD3 R19, PT, PT, R13.reuse, 0x1, RZ ;  /* 0x000000010d137810 */ /* 0x040fe40007ffe0ff */
[----:B------:R-:W1:Y:S01]  /*0730*/  LDC.64 R20, c[0x0][0x388] ;  /* 0x0000e200ff147b82 */ /* 0x000e620000000a00 */
[----:B------:R-:W-:-:S07]  /*0740*/  IADD3 R17, PT, PT, R13, 0x2, RZ ;  /* 0x000000020d117810 */ /* 0x000fce0007ffe0ff */
[----:B------:R-:W2:Y:S01]  /*0750*/  LDC.64 R8, c[0x0][0x380] ;  /* 0x0000e000ff087b82 */ /* 0x000ea20000000a00 */
[----:B0-----:R-:W-:-:S04]  /*0760*/  IMAD R11, R7, R15, R2 ;  /* 0x0000000f070b7224 */ /* 0x001fc800078e0202 */
[----:B-1----:R-:W-:Y:S01]  /*0770*/  IMAD.WIDE R20, R11, 0x4, R20 ;  /* 0x000000040b147825 */ /* 0x002fe200078e0214 */
[----:B------:R-:W-:-:S03]  /*0780*/  IADD3 R25, PT, PT, R13, 0x3, RZ ;  /* 0x000000030d197810 */ /* 0x000fc60007ffe0ff */
[----:B------:R-:W-:Y:S02]  /*0790*/  IMAD.WIDE R10, R15, 0x4, R20 ;  /* 0x000000040f0a7825 */ /* 0x000fe400078e0214 */
[----:B------:R-:W3:Y:S02]  /*07a0*/  LDG.E R20, desc[UR10][R20.64] ;  /* 0x0000000a14147981 */ /* 0x000ee4000c1e1900 */
[----:B--2---:R-:W-:-:S04]  /*07b0*/  IMAD.WIDE.U32 R22, R13, 0x4, R8 ;  /* 0x000000040d167825 */ /* 0x004fc800078e0008 */
[--C-:B------:R-:W-:Y:S02]  /*07c0*/  IMAD.WIDE.U32 R18, R19, 0x4, R8.reuse ;  /* 0x0000000413127825 */ /* 0x100fe400078e0008 */
[----:B------:R-:W3:Y:S02]  /*07d0*/  LDG.E R23, desc[UR10][R22.64] ;  /* 0x0000000a16177981 */ /* 0x000ee4000c1e1900 */
[----:B------:R-:W-:Y:S02]  /*07e0*/  IMAD.WIDE.U32 R12, R17, 0x4, R8 ;  /* 0x00000004110c7825 */ /* 0x000fe400078e0008 */
[----:B------:R-:W2:Y:S02]  /*07f0*/  LDG.E R18, desc[UR10][R18.64] ;  /* 0x0000000a12127981 */ /* 0x000ea4000c1e1900 */
[----:B------:R-:W-:Y:S02]  /*0800*/  IMAD.WIDE R16, R15, 0x4, R10 ;  /* 0x000000040f107825 */ /* 0x000fe400078e020a */
[----:B------:R-:W2:Y:S02]  /*0810*/  LDG.E R10, desc[UR10][R10.64] ;  /* 0x0000000a0a0a7981 */ /* 0x000ea4000c1e1900 */
[----:B------:R-:W-:-:S02]  /*0820*/  IMAD.WIDE.U32 R8, R25, 0x4, R8 ;  /* 0x0000000419087825 */ /* 0x000fc400078e0008 */
[----:B------:R-:W4:Y:S02]  /*0830*/  LDG.E R12, desc[UR10][R12.64] ;  /* 0x0000000a0c0c7981 */ /* 0x000f24000c1e1900 */
[----:B------:R-:W-:Y:S02]  /*0840*/  IMAD.WIDE R24, R15, 0x4, R16 ;  /* 0x000000040f187825 */ /* 0x000fe400078e0210 */
[----:B------:R-:W4:Y:S04]  /*0850*/  LDG.E R16, desc[UR10][R16.64] ;  /* 0x0000000a10107981 */ /* 0x000f28000c1e1900 */
[----:B------:R-:W5:Y:S04]  /*0860*/  LDG.E R8, desc[UR10][R8.64] ;  /* 0x0000000a08087981 */ /* 0x000f68000c1e1900 */
[----:B------:R-:W5:Y:S01]  /*0870*/  LDG.E R24, desc[UR10][R24.64] ;  /* 0x0000000a18187981 */ /* 0x000f62000c1e1900 */
[----:B------:R-:W-:Y:S01]  /*0880*/  IADD3 R7, PT, PT, R7, 0x4, RZ ;  /* 0x0000000407077810 */ /* 0x000fe20007ffe0ff */
[----:B---3--:R-:W-:-:S04]  /*0890*/  FFMA R23, R23, R20, R14 ;  /* 0x0000001417177223 */ /* 0x008fc8000000000e */
[----:B--2---:R-:W-:-:S04]  /*08a0*/  FFMA R23, R18, R10, R23 ;  /* 0x0000000a12177223 */ /* 0x004fc80000000017 */
[----:B----4-:R-:W-:-:S04]  /*08b0*/  FFMA R23, R12, R16, R23 ;  /* 0x000000100c177223 */ /* 0x010fc80000000017 */
[----:B-----5:R-:W-:-:S07]  /*08c0*/  FFMA R14, R8, R24, R23 ;  /* 0x00000018080e7223 */ /* 0x020fce0000000017 */
.L_x_10:
[----:B------:R-:W-:Y:S05]  /*08d0*/  @!P0 BRA `(.L_x_9) ;  /* 0x0000000000788947 */ /* 0x000fea0003800000 */
[----:B------:R-:W-:Y:S01]  /*08e0*/  ISETP.NE.AND P0, PT, R6, 0x1, PT ;  /* 0x000000010600780c */ /* 0x000fe20003f05270 */
[----:B------:R-:W0:Y:S01]  /*08f0*/  LDC.64 R20, c[0x0][0x388] ;  /* 0x0000e200ff147b82 */ /* 0x000e220000000a00 */
[----:B------:R-:W-:-:S04]  /*0900*/  LOP3.LUT R6, R5, 0x1, RZ, 0xc0, !PT ;  /* 0x0000000105067812 */ /* 0x000fc800078ec0ff */
[----:B------:R-:W-:-:S03]  /*0910*/  ISETP.NE.U32.AND P1, PT, R6, 0x1, PT ;  /* 0x000000010600780c */ /* 0x000fc60003f25070 */
[----:B------:R-:W1:Y:S04]  /*0920*/  LDC.64 R16, c[0x0][0x380] ;  /* 0x0000e000ff107b82 */ /* 0x000e680000000a00 */
[----:B------:R-:W-:-:S04]  /*0930*/  @P0 IMAD R13, R4, R5, R7 ;  /* 0x00000005040d0224 */ /* 0x000fc800078e0207 */
[----:B------:R-:W2:Y:S01]  /*0940*/  @P0 LDC R19, c[0x0][0x3a4] ;  /* 0x0000e900ff130b82 */ /* 0x000ea20000000800 */
[----:B------:R-:W-:-:S07]  /*0950*/  @P0 IADD3 R23, PT, PT, R13, 0x1, RZ ;  /* 0x000000010d170810 */ /* 0x000fce0007ffe0ff */
[----:B------:R-:W3:Y:S08]  /*0960*/  @!P1 LDC R6, c[0x0][0x3a4] ;  /* 0x0000e900ff069b82 */ /* 0x000ef00000000800 */
[----:B------:R-:W4:Y:S01]  /*0970*/  LDC.64 R10, c[0x0][0x380] ;  /* 0x0000e000ff0a7b82 */ /* 0x000f220000000a00 */
[----:B-1----:R-:W-:-:S07]  /*0980*/  @P0 IMAD.WIDE.U32 R12, R13, 0x4, R16 ;  /* 0x000000040d0c0825 */ /* 0x002fce00078e0010 */
[----:B------:R-:W1:Y:S01]  /*0990*/  LDC.64 R8, c[0x0][0x388] ;  /* 0x0000e200ff087b82 */ /* 0x000e620000000a00 */
[C---:B--2---:R-:W-:Y:S01]  /*09a0*/  @P0 IMAD R15, R7.reuse, R19, R2 ;  /* 0x00000013070f0224 */ /* 0x044fe200078e0202 */
[----:B------:R-:W-:Y:S01]  /*09b0*/  @P0 IADD3 R7, PT, PT, R7, 0x2, RZ ;  /* 0x0000000207070810 */ /* 0x000fe20007ffe0ff */
[----:B------:R-:W-:Y:S01]  /*09c0*/  @P0 IMAD.WIDE.U32 R16, R23, 0x4, R16 ;  /* 0x0000000417100825 */ /* 0x000fe200078e0010 */
[----:B------:R-:W2:Y:S03]  /*09d0*/  @P0 LDG.E R13, desc[UR10][R12.64] ;  /* 0x0000000a0c0d0981 */ /* 0x000ea6000c1e1900 */
[----:B0-----:R-:W-:Y:S02]  /*09e0*/  @P0 IMAD.WIDE R20, R15, 0x4, R20 ;  /* 0x000000040f140825 */ /* 0x001fe400078e0214 */
[----:B------:R-:W5:Y:S02]  /*09f0*/  @P0 LDG.E R16, desc[UR10][R16.64] ;  /* 0x0000000a10100981 */ /* 0x000f64000c1e1900 */
[----:B------:R-:W-:-:S02]  /*0a00*/  @!P1 IMAD R5, R4, R5, R7 ;  /* 0x0000000504059224 */ /* 0x000fc400078e0207 */
[----:B------:R-:W-:Y:S01]  /*0a10*/  @P0 IMAD.WIDE R18, R19, 0x4, R20 ;  /* 0x0000000413120825 */ /* 0x000fe200078e0214 */
[----:B------:R-:W2:Y:S03]  /*0a20*/  @P0 LDG.E R15, desc[UR10][R20.64] ;  /* 0x0000000a140f0981 */ /* 0x000ea6000c1e1900 */
[----:B---3--:R-:W-:Y:S02]  /*0a30*/  @!P1 IMAD R7, R7, R6, R2 ;  /* 0x0000000607079224 */ /* 0x008fe400078e0202 */
[----:B----4-:R-:W-:Y:S01]  /*0a40*/  @!P1 IMAD.WIDE.U32 R10, R5, 0x4, R10 ;  /* 0x00000004050a9825 */ /* 0x010fe200078e000a */
[----:B------:R-:W5:Y:S03]  /*0a50*/  @P0 LDG.E R18, desc[UR10][R18.64] ;  /* 0x0000000a12120981 */ /* 0x000f66000c1e1900 */
[----:B-1----:R-:W-:-:S02]  /*0a60*/  @!P1 IMAD.WIDE R8, R7, 0x4, R8 ;  /* 0x0000000407089825 */ /* 0x002fc400078e0208 */
[----:B------:R-:W3:Y:S04]  /*0a70*/  @!P1 LDG.E R11, desc[UR10][R10.64] ;  /* 0x0000000a0a0b9981 */ /* 0x000ee8000c1e1900 */
[----:B------:R-:W3:Y:S01]  /*0a80*/  @!P1 LDG.E R8, desc[UR10][R8.64] ;  /* 0x0000000a08089981 */ /* 0x000ee2000c1e1900 */
[----:B--2---:R-:W-:-:S04]  /*0a90*/  @P0 FFMA R15, R13, R15, R14 ;  /* 0x0000000f0d0f0223 */ /* 0x004fc8000000000e */
[----:B-----5:R-:W-:-:S04]  /*0aa0*/  @P0 FFMA R14, R16, R18, R15 ;  /* 0x00000012100e0223 */ /* 0x020fc8000000000f */
[----:B---3--:R-:W-:-:S07]  /*0ab0*/  @!P1 FFMA R14, R11, R8, R14 ;  /* 0x000000080b0e9223 */ /* 0x008fce000000000e */
.L_x_9:
[----:B------:R-:W0:Y:S08]  /*0ac0*/  LDC.64 R8, c[0x0][0x3a0] ;  /* 0x0000e800ff087b82 */ /* 0x000e300000000a00 */
[----:B------:R-:W1:Y:S01]  /*0ad0*/  LDC.64 R6, c[0x0][0x390] ;  /* 0x0000e400ff067b82 */ /* 0x000e620000000a00 */
[----:B0-----:R-:W-:-:S04]  /*0ae0*/  IMAD R5, R8, UR6, R3 ;  /* 0x0000000608057c24 */ /* 0x001fc8000f8e0203 */
[----:B------:R-:W-:Y:S01]  /*0af0*/  IMAD R5, R9, R5, R2 ;  /* 0x0000000509057224 */ /* 0x000fe200078e0202 */
[----:B------:R-:W-:-:S03]  /*0b00*/  IADD3 R2, PT, PT, R2, UR7, RZ ;  /* 0x0000000702027c10 */ /* 0x000fc6000fffe0ff */
[----:B-1----:R-:W-:Y:S01]  /*0b10*/  IMAD.WIDE.U32 R6, R5, 0x4, R6 ;  /* 0x0000000405067825 */ /* 0x002fe200078e0006 */
[----:B------:R-:W-:-:S04]  /*0b20*/  ISETP.GE.AND P0, PT, R2, R9, PT ;  /* 0x000000090200720c */ /* 0x000fc80003f06270 */
[----:B------:R0:W-:Y:S09]  /*0b30*/  STG.E desc[UR10][R6.64], R14 ;  /* 0x0000000e06007986 */ /* 0x0001f2000c10190a */
[----:B------:R-:W-:Y:S05]  /*0b40*/  @!P0 BRA `(.L_x_11) ;  /* 0xfffffff400d08947 */ /* 0x000fea000383ffff */
.L_x_6:
[----:B------:R-:W-:Y:S05]  /*0b50*/  BSYNC.RECONVERGENT B0 ;  /* 0x0000000000007941 */ /* 0x000fea0003800200 */
.L_x_5:
[----:B------:R-:W1:Y:S01]  /*0b60*/  LDCU UR5, c[0x0][0x3a0] ;  /* 0x00007400ff0577ac */ /* 0x000e620008000800 */
[----:B------:R-:W-:-:S04]  /*0b70*/  IADD3 R3, PT, PT, R3, UR8, RZ ;  /* 0x0000000803037c10 */ /* 0x000fc8000fffe0ff */
[----:B-1----:R-:W-:-:S13]  /*0b80*/  ISETP.GE.AND P0, PT, R3, UR5, PT ;  /* 0x0000000503007c0c */ /* 0x002fda000bf06270 */
[----:B------:R-:W-:Y:S05]  /*0b90*/  @!P0 BRA `(.L_x_12) ;  /* 0xfffffff400a08947 */ /* 0x000fea000383ffff */
[----:B------:R-:W-:Y:S05]  /*0ba0*/  EXIT ;  /* 0x000000000000794d */ /* 0x000fea0003800000 */
.L_x_13:
[----:B------:R-:W-:-:S00]  /*0bb0*/  BRA `(.L_x_13) ;  /* 0xfffffffc00fc7947 */ /* 0x000fc0000383ffff */
[----:B------:R-:W-:-:S00]  /*0bc0*/  NOP ;  /* 0x0000000000007918 */ /* 0x000fc00000000000 */
        /* <DEDUP_REMOVED lines=11> */
.L_x_28:


//--------------------- .text._Z5oneXnPfS_S_iiii  --------------------------
	.section	.text._Z5oneXnPfS_S_iiii,"ax",@progbits
	.align	128
        .global         _Z5oneXnPfS_S_iiii
        .type           _Z5oneXnPfS_S_iiii,@function
        .size           _Z5oneXnPfS_S_iiii,(.L_x_29 - _Z5oneXnPfS_S_iiii)
        .other          _Z5oneXnPfS_S_iiii,@"STO_CUDA_ENTRY STV_DEFAULT"
_Z5oneXnPfS_S_iiii:
.text._Z5oneXnPfS_S_iiii:
[----:B------:R-:W-:Y:S01]  /*0000*/  LDC R1, c[0x0][0x37c] ;  /* 0x0000df00ff017b82 */ /* 0x000fe20000000800 */
[----:B------:R-:W0:Y:S01]  /*0010*/  S2R R0, SR_TID.X ;  /* 0x0000000000007919 */ /* 0x000e220000002100 */
[----:B------:R-:W0:Y:S02]  /*0020*/  LDCU UR4, c[0x0][0x3a0] ;  /* 0x00007400ff0477ac */ /* 0x000e240008000800 */
[----:B0-----:R-:W-:-:S13]  /*0030*/  ISETP.GE.AND P0, PT, R0, UR4, PT ;  /* 0x0000000400007c0c */ /* 0x001fda000bf06270 */
[----:B------:R-:W-:Y:S05]  /*0040*/  @P0 EXIT ;  /* 0x000000000000094d */ /* 0x000fea0003800000 */
[----:B------:R-:W0:Y:S01]  /*0050*/  LDCU UR4, c[0x0][0x39c] ;  /* 0x00007380ff0477ac */ /* 0x000e220008000800 */
[----:B------:R-:W1:Y:S01]  /*0060*/  S2UR UR11, SR_CTAID.X ;  /* 0x00000000000b79c3 */ /* 0x000e620000002500 */
[----:B------:R-:W2:Y:S01]  /*0070*/  S2R R7, SR_TID.Y ;  /* 0x0000000000077919 */ /* 0x000ea20000002200 */
[----:B------:R-:W3:Y:S01]  /*0080*/  LDCU UR12, c[0x0][0x364] ;  /* 0x00006c80ff0c77ac */ /* 0x000ee20008000800 */
[----:B------:R-:W4:Y:S01]  /*0090*/  LDCU.64 UR14, c[0x0][0x358] ;  /* 0x00006b00ff0e77ac */ /* 0x000f220008000a00 */
[----:B------:R-:W1:Y:S01]  /*00a0*/  LDCU UR13, c[0x0][0x360] ;  /* 0x00006c00ff0d77ac */ /* 0x000e620008000800 */
[----:B0-----:R-:W-:Y:S02]  /*00b0*/  UISETP.GT.AND UP0, UPT, UR4, URZ, UPT ;  /* 0x000000ff0400728c */ /* 0x001fe4000bf04270 */
[----:B-1----:R-:W-:-:S07]  /*00c0*/  UIMAD UR8, UR11, UR4, URZ ;  /* 0x000000040b0872a4 */ /* 0x002fce000f8e02ff */
[----:B---34-:R-:W-:Y:S05]  /*00d0*/  BRA.U UP0, `(.L_x_14) ;  /* 0x0000000100507547 */ /* 0x018fea000b800000 */
.L_x_18:
[----:B------:R-:W2:Y:S01]  /*00e0*/  LDC R9, c[0x0][0x3a4] ;  /* 0x0000e900ff097b82 */ /* 0x000ea20000000800 */
[----:B------:R-:W-:Y:S01]  /*00f0*/  BSSY.RECONVERGENT B0, `(.L_x_15) ;  /* 0x000000d000007945 */ /* 0x000fe20003800200 */
[----:B--2---:R-:W-:-:S13]  /*0100*/  ISETP.GE.AND P0, PT, R7, R9, PT ;  /* 0x000000090700720c */ /* 0x004fda0003f06270 */
[----:B0-----:R-:W-:Y:S05]  /*0110*/  @P0 BRA `(.L_x_16) ;  /* 0x0000000000280947 */ /* 0x001fea0003800000 */
[----:B------:R-:W0:Y:S01]  /*0120*/  LDC R3, c[0x0][0x3a0] ;  /* 0x0000e800ff037b82 */ /* 0x000e220000000800 */
[----:B------:R-:W-:-:S07]  /*0130*/  MOV R6, R7 ;  /* 0x0000000700067202 */ /* 0x000fce0000000f00 */
[----:B------:R-:W1:Y:S01]  /*0140*/  LDC.64 R4, c[0x0][0x390] ;  /* 0x0000e400ff047b82 */ /* 0x000e620000000a00 */
[----:B0-----:R-:W-:-:S07]  /*0150*/  IMAD R8, R3, UR11, R0 ;  /* 0x0000000b03087c24 */ /* 0x001fce000f8e0200 */
.L_x_17:
[----:B0-----:R-:W-:Y:S01]  /*0160*/  IMAD R3, R8, R9, R6 ;  /* 0x0000000908037224 */ /* 0x001fe200078e0206 */
[----:B------:R-:W-:-:S03]  /*0170*/  IADD3 R6, PT, PT, R6, UR12, RZ ;  /* 0x0000000c06067c10 */ /* 0x000fc6000fffe0ff */
[----:B-1----:R-:W-:Y:S01]  /*0180*/  IMAD.WIDE.U32 R2, R3, 0x4, R4 ;  /* 0x0000000403027825 */ /* 0x002fe200078e0004 */
[----:B------:R-:W-:-:S04]  /*0190*/  ISETP.GE.AND P0, PT, R6, R9, PT ;  /* 0x000000090600720c */ /* 0x000fc80003f06270 */
[----:B------:R0:W-:Y:S09]  /*01a0*/  STG.E desc[UR14][R2.64], RZ ;  /* 0x000000ff02007986 */ /* 0x0001f2000c10190e */
[----:B------:R-:W-:Y:S05]  /*01b0*/  @!P0 BRA `(.L_x_17) ;  /* 0xfffffffc00e88947 */ /* 0x000fea000383ffff */
.L_x_16:
[----:B------:R-:W-:Y:S05]  /*01c0*/  BSYNC.RECONVERGENT B0 ;  /* 0x0000000000007941 */ /* 0x000fea0003800200 */
.L_x_15:
[----:B------:R-:W1:Y:S01]  /*01d0*/  LDCU UR4, c[0x0][0x3a0] ;  /* 0x00007400ff0477ac */ /* 0x000e620008000800 */
[----:B------:R-:W-:-:S04]  /*01e0*/  IADD3 R0, PT, PT, R0, UR13, RZ ;  /* 0x0000000d00007c10 */ /* 0x000fc8000fffe0ff */
[----:B-1----:R-:W-:-:S13]  /*01f0*/  ISETP.GE.AND P0, PT, R0, UR4, PT ;  /* 0x0000000400007c0c */ /* 0x002fda000bf06270 */
[----:B------:R-:W-:Y:S05]  /*0200*/  @!P0 BRA `(.L_x_18) ;  /* 0xfffffffc00b48947 */ /* 0x000fea000383ffff */
[----:B------:R-:W-:Y:S05]  /*0210*/  EXIT ;  /* 0x000000000000794d */ /* 0x000fea0003800000 */
.L_x_14:
[----:B------:R-:W0:Y:S01]  /*0220*/  LDCU.64 UR6, c[0x0][0x380] ;  /* 0x00007000ff0677ac */ /* 0x000e220008000a00 */
[----:B------:R-:W-:Y:S02]  /*0230*/  ULOP3.LUT UR4, UR4, 0x7ffffff8, URZ, 0xc0, !UPT ;  /* 0x7ffffff804047892 */ /* 0x000fe4000f8ec0ff */
[----:B0-----:R-:W-:-:S04]  /*0240*/  UIADD3 UR6, UP0, UPT, UR6, 0x10, URZ ;  /* 0x0000001006067890 */ /* 0x001fc8000ff1e0ff */
[----:B------:R-:W-:-:S12]  /*0250*/  UIADD3.X UR7, UPT, UPT, URZ, UR7, URZ, UP0, !UPT ;  /* 0x00000007ff077290 */ /* 0x000fd800087fe4ff */
.L_x_26:
[----:B0-----:R-:W0:Y:S01]  /*0260*/  S2R R2, SR_TID.Y ;  /* 0x0000000000027919 */ /* 0x001e220000002200 */
[----:B------:R-:W0:Y:S01]  /*0270*/  LDCU UR5, c[0x0][0x3a4] ;  /* 0x00007480ff0577ac */ /* 0x000e220008000800 */
[----:B------:R-:W-:Y:S01]  /*0280*/  BSSY.RECONVERGENT B0, `(.L_x_19) ;  /* 0x000009e000007945 */ /* 0x000fe20003800200 */
[----:B0-----:R-:W-:-:S13]  /*0290*/  ISETP.GE.AND P0, PT, R2, UR5, PT ;  /* 0x0000000502007c0c */ /* 0x001fda000bf06270 */
[----:B------:R-:W-:Y:S05]  /*02a0*/  @P0 BRA `(.L_x_20) ;  /* 0x00000008006c0947 */ /* 0x000fea0003800000 */
[----:B------:R-:W0:Y:S02]  /*02b0*/  LDCU UR5, c[0x0][0x39c] ;  /* 0x00007380ff0577ac */ /* 0x000e240008000800 */
[----:B0-----:R-:W-:-:S07]  /*02c0*/  IMAD R3, R0, UR5, RZ ;  /* 0x0000000500037c24 */ /* 0x001fce000f8e02ff */
.L_x_25:
[----:B0-----:R-:W0:Y:S01]  /*02d0*/  LDC R5, c[0x0][0x39c] ;  /* 0x0000e700ff057b82 */ /* 0x001e220000000800 */
[----:B------:R-:W-:Y:S01]  /*02e0*/  HFMA2 R26, -RZ, RZ, 0, 0 ;  /* 0x00000000ff1a7431 */ /* 0x000fe200000001ff */
[----:B------:R-:W-:Y:S02]  /*02f0*/  MOV R4, RZ ;  /* 0x000000ff00047202 */ /* 0x000fe40000000f00 */
[----:B0-----:R-:W-:-:S13]  /*0300*/  ISETP.GE.U32.AND P0, PT, R5, 0x8, PT ;  /* 0x000000080500780c */ /* 0x001fda0003f06070 */
[----:B------:R-:W-:Y:S05]  /*0310*/  @!P0 BRA `(.L_x_21) ;  /* 0x00000004001c8947 */ /* 0x000fea0003800000 */
[----:B------:R-:W0:Y:S01]  /*0320*/  LDCU UR5, c[0x0][0x3a4] ;  /* 0x00007480ff0577ac */ /* 0x000e220008000800 */
[----:B--2---:R-:W1:Y:S01]  /*0330*/  LDC R7, c[0x0][0x3a4] ;  /* 0x0000e900ff077b82 */ /* 0x004e620000000800 */
[----:B------:R-:W-:Y:S01]  /*0340*/  MOV R26, RZ ;  /* 0x000000ff001a7202 */ /* 0x000fe20000000f00 */
[----:B------:R-:W-:Y:S01]  /*0350*/  UIADD3 UR16, UPT, UPT, UR8, 0x2, URZ ;  /* 0x0000000208107890 */ /* 0x000fe2000fffe0ff */
[----:B------:R-:W-:Y:S01]  /*0360*/  MOV R6, R3 ;  /* 0x0000000300067202 */ /* 0x000fe20000000f00 */
[----:B------:R-:W-:Y:S02]  /*0370*/  UIADD3 UR17, UPT, UPT, UR8, 0x3, URZ ;  /* 0x0000000308117890 */ /* 0x000fe4000fffe0ff */
[----:B------:R-:W-:Y:S02]  /*0380*/  UIADD3 UR18, UPT, UPT, UR8, 0x4, URZ ;  /* 0x0000000408127890 */ /* 0x000fe4000fffe0ff */
[----:B------:R-:W-:Y:S02]  /*0390*/  UIADD3 UR19, UPT, UPT, UR8, 0x5, URZ ;  /* 0x0000000508137890 */ /* 0x000fe4000fffe0ff */
[----:B------:R-:W-:-:S02]  /*03a0*/  UIADD3 UR21, UPT, UPT, -UR4, URZ, URZ ;  /* 0x000000ff04157290 */ /* 0x000fc4000fffe1ff */
[----:B------:R-:W-:Y:S02]  /*03b0*/  UIADD3 UR9, UPT, UPT, UR8, 0x6, URZ ;  /* 0x0000000608097890 */ /* 0x000fe4000fffe0ff */
[----:B------:R-:W-:Y:S02]  /*03c0*/  UIADD3 UR10, UPT, UPT, UR8, 0x7, URZ ;  /* 0x00000007080a7890 */ /* 0x000fe4000fffe0ff */
[----:B0-----:R-:W-:Y:S01]  /*03d0*/  UIMAD UR20, UR8, UR5, UR5 ;  /* 0x00000005081472a4 */ /* 0x001fe2000f8e0205 */
[----:B------:R-:W-:Y:S01]  /*03e0*/  MOV R8, UR21 ;  /* 0x0000001500087c02 */ /* 0x000fe20008000f00 */
[----:B------:R-:W-:-:S04]  /*03f0*/  UIMAD UR5, UR11, UR5, URZ ;  /* 0x000000050b0572a4 */ /* 0x000fc8000f8e02ff */
[----:B------:R-:W-:Y:S01]  /*0400*/  IADD3 R15, PT, PT, R2, UR20, RZ ;  /* 0x00000014020f7c10 */ /* 0x000fe2000fffe0ff */
[C-C-:B-1----:R-:W-:Y:S02]  /*0410*/  IMAD R4, R7.reuse, UR16, R2.reuse ;  /* 0x0000001007047c24 */ /* 0x142fe4000f8e0202 */
[C-C-:B------:R-:W-:Y:S02]  /*0420*/  IMAD R10, R7.reuse, UR17, R2.reuse ;  /* 0x00000011070a7c24 */ /* 0x140fe4000f8e0202 */
[C-C-:B------:R-:W-:Y:S02]  /*0430*/  IMAD R12, R7.reuse, UR18, R2.reuse ;  /* 0x00000012070c7c24 */ /* 0x140fe4000f8e0202 */
[C-C-:B------:R-:W-:Y:S02]  /*0440*/  IMAD R14, R7.reuse, UR19, R2.reuse ;  /* 0x00000013070e7c24 */ /* 0x140fe4000f8e0202 */
[C-C-:B------:R-:W-:Y:S02]  /*0450*/  IMAD R9, R7.reuse, UR9, R2.reuse ;  /* 0x0000000907097c24 */ /* 0x140fe4000f8e0202 */
[----:B------:R-:W-:-:S02]  /*0460*/  IMAD R11, R7, UR10, R2 ;  /* 0x0000000a070b7c24 */ /* 0x000fc4000f8e0202 */
[----:B------:R-:W-:-:S07]  /*0470*/  IMAD R13, R5, UR5, R2 ;  /* 0x00000005050d7c24 */ /* 0x000fce000f8e0202 */
.L_x_22:
[----:B------:R-:W0:Y:S01]  /*0480*/  LDC.64 R16, c[0x0][0x388] ;  /* 0x0000e200ff107b82 */ /* 0x000e220000000a00 */
[----:B------:R-:W-:Y:S02]  /*0490*/  MOV R18, UR6 ;  /* 0x0000000600127c02 */ /* 0x000fe40008000f00 */
[----:B------:R-:W-:-:S03]  /*04a0*/  MOV R19, UR7 ;  /* 0x0000000700137c02 */ /* 0x000fc60008000f00 */
[----:B------:R-:W-:-:S05]  /*04b0*/  IMAD.WIDE R18, R6, 0x4, R18 ;  /* 0x0000000406127825 */ /* 0x000fca00078e0212 */
[----:B------:R-:W2:Y:S04]  /*04c0*/  LDG.E R23, desc[UR14][R18.64+-0x10] ;  /* 0xfffff00e12177981 */ /* 0x000ea8000c1e1900 */
[----:B------:R-:W3:Y:S04]  /*04d0*/  LDG.E R27, desc[UR14][R18.64+-0xc] ;  /* 0xfffff40e121b7981 */ /* 0x000ee8000c1e1900 */
[----:B------:R-:W4:Y:S01]  /*04e0*/  LDG.E R29, desc[UR14][R18.64+-0x8] ;  /* 0xfffff80e121d7981 */ /* 0x000f22000c1e1900 */
[----:B0-----:R-:W-:-:S06]  /*04f0*/  IMAD.WIDE.U32 R24, R13, 0x4, R16 ;  /* 0x000000040d187825 */ /* 0x001fcc00078e0010 */
[----:B------:R-:W2:Y:S01]  /*0500*/  LDG.E R24, desc[UR14][R24.64] ;  /* 0x0000000e18187981 */ /* 0x000ea2000c1e1900 */
[----:B------:R-:W-:-:S06]  /*0510*/  IMAD.WIDE.U32 R20, R15, 0x4, R16 ;  /* 0x000000040f147825 */ /* 0x000fcc00078e0010 */
[----:B------:R-:W3:Y:S01]  /*0520*/  LDG.E R21, desc[UR14][R20.64] ;  /* 0x0000000e14157981 */ /* 0x000ee2000c1e1900 */
[----:B--2---:R-:W-:Y:S01]  /*0530*/  FFMA R26, R23, R24, R26 ;  /* 0x00000018171a7223 */ /* 0x004fe2000000001a */
[--C-:B------:R-:W-:Y:S02]  /*0540*/  IMAD.WIDE.U32 R22, R4, 0x4, R16.reuse ;  /* 0x0000000404167825 */ /* 0x100fe400078e0010 */
[----:B------:R-:W2:Y:S04]  /*0550*/  LDG.E R24, desc[UR14][R18.64+-0x4] ;  /* 0xfffffc0e12187981 */ /* 0x000ea8000c1e1900 */
[----:B------:R0:W4:Y:S02]  /*0560*/  LDG.E R28, desc[UR14][R22.64] ;  /* 0x0000000e161c7981 */ /* 0x000124000c1e1900 */
[----:B0-----:R-:W-:-:S06]  /*0570*/  IMAD.WIDE.U32 R22, R10, 0x4, R16 ;  /* 0x000000040a167825 */ /* 0x001fcc00078e0010 */
[----:B------:R-:W2:Y:S01]  /*0580*/  LDG.E R23, desc[UR14][R22.64] ;  /* 0x0000000e16177981 */ /* 0x000ea2000c1e1900 */
[----:B---3--:R-:W-:Y:S01]  /*0590*/  FFMA R26, R27, R21, R26 ;  /* 0x000000151b1a7223 */ /* 0x008fe2000000001a */
[----:B------:R-:W-:Y:S02]  /*05a0*/  IMAD.WIDE.U32 R20, R14, 0x4, R16 ;  /* 0x000000040e147825 */ /* 0x000fe400078e0010 */
[----:B------:R-:W3:Y:S04]  /*05b0*/  LDG.E R27, desc[UR14][R18.64] ;  /* 0x0000000e121b7981 */ /* 0x000ee8000c1e1900 */
[----:B------:R-:W5:Y:S01]  /*05c0*/  LDG.E R21, desc[UR14][R20.64] ;  /* 0x0000000e14157981 */ /* 0x000f62000c1e1900 */
[----:B----4-:R-:W-:Y:S01]  /*05d0*/  FFMA R25, R29, R28, R26 ;  /* 0x0000001c1d197223 */ /* 0x010fe2000000001a */
[----:B------:R-:W-:-:S02]  /*05e0*/  IMAD.WIDE.U32 R28, R12, 0x4, R16 ;  /* 0x000000040c1c7825 */ /* 0x000fc400078e0010 */
[----:B------:R-:W5:Y:S04]  /*05f0*/  LDG.E R26, desc[UR14][R18.64+0x4] ;  /* 0x0000040e121a7981 */ /* 0x000f68000c1e1900 */
[----:B------:R-:W3:Y:S01]  /*0600*/  LDG.E R28, desc[UR14][R28.64] ;  /* 0x0000000e1c1c7981 */ /* 0x000ee2000c1e1900 */
[----:B--2---:R-:W-:Y:S01]  /*0610*/  FFMA R24, R24, R23, R25 ;  /* 0x0000001718187223 */ /* 0x004fe20000000019 */
[--C-:B------:R-:W-:Y:S02]  /*0620*/  IMAD.WIDE.U32 R22, R9, 0x4, R16.reuse ;  /* 0x0000000409167825 */ /* 0x100fe400078e0010 */
[----:B------:R-:W2:Y:S02]  /*0630*/  LDG.E R25, desc[UR14][R18.64+0x8] ;  /* 0x0000080e12197981 */ /* 0x000ea4000c1e1900 */
[----:B------:R-:W-:-:S02]  /*0640*/  IMAD.WIDE.U32 R16, R11, 0x4, R16 ;  /* 0x000000040b107825 */ /* 0x000fc400078e0010 */
[----:B------:R-:W4:Y:S04]  /*0650*/  LDG.E R29, desc[UR14][R18.64+0xc] ;  /* 0x00000c0e121d7981 */ /* 0x000f28000c1e1900 */
[----:B------:R-:W2:Y:S04]  /*0660*/  LDG.E R22, desc[UR14][R22.64] ;  /* 0x0000000e16167981 */ /* 0x000ea8000c1e1900 */
[----:B------:R-:W4:Y:S01]  /*0670*/  LDG.E R16, desc[UR14][R16.64] ;  /* 0x0000000e10107981 */ /* 0x000f22000c1e1900 */
[----:B------:R-:W-:-:S04]  /*0680*/  IADD3 R8, PT, PT, R8, 0x8, RZ ;  /* 0x0000000808087810 */ /* 0x000fc80007ffe0ff */
[----:B------:R-:W-:Y:S02]  /*0690*/  ISETP.NE.AND P0, PT, R8, RZ, PT ;  /* 0x000000ff0800720c */ /* 0x000fe40003f05270 */
[C---:B------:R-:W-:Y:S02]  /*06a0*/  LEA R15, R7.reuse, R15, 0x3 ;  /* 0x0000000f070f7211 */ /* 0x040fe400078e18ff */
[C---:B------:R-:W-:Y:S02]  /*06b0*/  LEA R4, R7.reuse, R4, 0x3 ;  /* 0x0000000407047211 */ /* 0x040fe400078e18ff */
[C---:B------:R-:W-:Y:S02]  /*06c0*/  LEA R10, R7.reuse, R10, 0x3 ;  /* 0x0000000a070a7211 */ /* 0x040fe400078e18ff */
[C---:B------:R-:W-:Y:S02]  /*06d0*/  LEA R12, R7.reuse, R12, 0x3 ;  /* 0x0000000c070c7211 */ /* 0x040fe400078e18ff */
[----:B------:R-:W-:-:S02]  /*06e0*/  LEA R14, R7, R14, 0x3 ;  /* 0x0000000e070e7211 */ /* 0x000fc400078e18ff */
[C---:B------:R-:W-:Y:S02]  /*06f0*/  LEA R9, R7.reuse, R9, 0x3 ;  /* 0x0000000907097211 */ /* 0x040fe400078e18ff */
[C---:B------:R-:W-:Y:S02]  /*0700*/  LEA R11, R7.reuse, R11, 0x3 ;  /* 0x0000000b070b7211 */ /* 0x040fe400078e18ff */
[----:B------:R-:W-:Y:S02]  /*0710*/  LEA R13, R7, R13, 0x3 ;  /* 0x0000000d070d7211 */ /* 0x000fe400078e18ff */
[----:B------:R-:W-:Y:S01]  /*0720*/  IADD3 R6, PT, PT, R6, 0x8, RZ ;  /* 0x0000000806067810 */ /* 0x000fe20007ffe0ff */
[----:B---3--:R-:W-:-:S04]  /*0730*/  FFMA R27, R27, R28, R24 ;  /* 0x0000001c1b1b7223 */ /* 0x008fc80000000018 */
[----:B-----5:R-:W-:-:S04]  /*0740*/  FFMA R26, R26, R21, R27 ;  /* 0x000000151a1a7223 */ /* 0x020fc8000000001b */
[----:B--2---:R-:W-:-:S04]  /*0750*/  FFMA R26, R25, R22, R26 ;  /* 0x00000016191a7223 */ /* 0x004fc8000000001a */
[----:B----4-:R-:W-:Y:S01]  /*0760*/  FFMA R26, R29, R16, R26 ;  /* 0x000000101d1a7223 */ /* 0x010fe2000000001a */
[----:B------:R-:W-:Y:S06]  /*0770*/  @P0 BRA `(.L_x_22) ;  /* 0xfffffffc00400947 */ /* 0x000fec000383ffff */
[----:B------:R-:W-:-:S07]  /*0780*/  MOV R4, UR4 ;  /* 0x0000000400047c02 */ /* 0x000fce0008000f00 */
.L_x_21:
[----:B------:R-:W0:Y:S02]  /*0790*/  LDCU UR5, c[0x0][0x39c] ;  /* 0x00007380ff0577ac */ /* 0x000e240008000800 */
[----:B0-----:R-:W-:-:S04]  /*07a0*/  ULOP3.LUT UR5, UR5, 0x7, URZ, 0xc0, !UPT ;  /* 0x0000000705057892 */ /* 0x001fc8000f8ec0ff */
[----:B------:R-:W-:-:S09]  /*07b0*/  UISETP.NE.AND UP0, UPT, UR5, URZ, UPT ;  /* 0x000000ff0500728c */ /* 0x000fd2000bf05270 */
[----:B------:R-:W-:Y:S05]  /*07c0*/  BRA.U !UP0, `(.L_x_23) ;  /* 0x0000000108fc7547 */ /* 0x000fea000b800000 */
[----:B------:R-:W-:Y:S01]  /*07d0*/  UIADD3 UR5, UPT, UPT, UR5, -0x1, URZ ;  /* 0xffffffff05057890 */ /* 0x000fe2000fffe0ff */
[----:B------:R-:W-:-:S03]  /*07e0*/  LOP3.LUT P0, R16, R5, 0x3, RZ, 0xc0, !PT ;  /* 0x0000000305107812 */ /* 0x000fc6000780c0ff */
[----:B------:R-:W-:-:S09]  /*07f0*/  UISETP.GE.U32.AND UP0, UPT, UR5, 0x3, UPT ;  /* 0x000000030500788c */ /* 0x000fd2000bf06070 */
[----:B------:R-:W-:Y:S05]  /*0800*/  BRA.U !UP0, `(.L_x_24) ;  /* 0x00000001086c7547 */ /* 0x000fea000b800000 */
[----:B------:R-:W0:Y:S01]  /*0810*/  LDCU UR5, c[0x0][0x3a4] ;  /* 0x00007480ff0577ac */ /* 0x000e220008000800 */
[----:B--2---:R-:W1:Y:S01]  /*0820*/  LDC.64 R6, c[0x0][0x388] ;  /* 0x0000e200ff067b82 */ /* 0x004e620000000a00 */
[----:B------:R-:W-:-:S07]  /*0830*/  IADD3 R11, PT, PT, R4, UR8, RZ ;  /* 0x00000008040b7c10 */ /* 0x000fce000fffe0ff */
[----:B------:R-:W2:Y:S01]  /*0840*/  LDC.64 R8, c[0x0][0x380] ;  /* 0x0000e000ff087b82 */ /* 0x000ea20000000a00 */
[----:B0-----:R-:W-:Y:S01]  /*0850*/  IMAD R13, R11, UR5, R2 ;  /* 0x000000050b0d7c24 */ /* 0x001fe2000f8e0202 */
[----:B------:R-:W-:-:S04]  /*0860*/  IADD3 R11, PT, PT, R3, R4, RZ ;  /* 0x00000004030b7210 */ /* 0x000fc80007ffe0ff */
[C---:B------:R-:W-:Y:S01]  /*0870*/  IADD3 R15, PT, PT, R13.reuse, UR5, RZ ;  /* 0x000000050d0f7c10 */ /* 0x040fe2000fffe0ff */
[----:B-1----:R-:W-:-:S03]  /*0880*/  IMAD.WIDE.U32 R12, R13, 0x4, R6 ;  /* 0x000000040d0c7825 */ /* 0x002fc600078e0006 */
[C---:B------:R-:W-:Y:S01]  /*0890*/  IADD3 R19, PT, PT, R15.reuse, UR5, RZ ;  /* 0x000000050f137c10 */ /* 0x040fe2000fffe0ff */
[----:B------:R-:W-:Y:S02]  /*08a0*/  IMAD.WIDE.U32 R14, R15, 0x4, R6 ;  /* 0x000000040f0e7825 */ /* 0x000fe400078e0006 */
[----:B------:R-:W3:Y:S02]  /*08b0*/  LDG.E R12, desc[UR14][R12.64] ;  /* 0x0000000e0c0c7981 */ /* 0x000ee4000c1e1900 */
[----:B--2---:R-:W-:Y:S01]  /*08c0*/  IMAD.WIDE R8, R11, 0x4, R8 ;  /* 0x000000040b087825 */ /* 0x004fe200078e0208 */
[C---:B------:R-:W-:Y:S01]  /*08d0*/  IADD3 R21, PT, PT, R19.reuse, UR5, RZ ;  /* 0x0000000513157c10 */ /* 0x040fe2000fffe0ff */
[----:B------:R-:W2:Y:S02]  /*08e0*/  LDG.E R14, desc[UR14][R14.64] ;  /* 0x0000000e0e0e7981 */ /* 0x000ea4000c1e1900 */
[--C-:B------:R-:W-:Y:S02]  /*08f0*/  IMAD.WIDE.U32 R10, R19, 0x4, R6.reuse ;  /* 0x00000004130a7825 */ /* 0x100fe400078e0006 */
[----:B------:R-:W3:Y:S02]  /*0900*/  LDG.E R17, desc[UR14][R8.64] ;  /* 0x0000000e08117981 */ /* 0x000ee4000c1e1900 */
[----:B------:R-:W-:-:S02]  /*0910*/  IMAD.WIDE.U32 R6, R21, 0x4, R6 ;  /* 0x0000000415067825 */ /* 0x000fc400078e0006 */
[----:B------:R-:W2:Y:S04]  /*0920*/  LDG.E R19, desc[UR14][R8.64+0x4] ;  /* 0x0000040e08137981 */ /* 0x000ea8000c1e1900 */
[----:B------:R-:W4:Y:S04]  /*0930*/  LDG.E R10, desc[UR14][R10.64] ;  /* 0x0000000e0a0a7981 */ /* 0x000f28000c1e1900 */
        /* <DEDUP_REMOVED lines=8> */
.L_x_24:
[----:B------:R-:W-:Y:S05]  /*09c0*/  @!P0 BRA `(.L_x_23) ;  /* 0x00000000007c8947 */ /* 0x000fea0003800000 */
[----:B------:R-:W-:Y:S01]  /*09d0*/  ISETP.NE.AND P0, PT, R16, 0x1, PT ;  /* 0x000000011000780c */ /* 0x000fe20003f05270 */
[----:B------:R-:W0:Y:S01]  /*09e0*/  LDC.64 R14, c[0x0][0x388] ;  /* 0x0000e200ff0e7b82 */ /* 0x000e220000000a00 */
[----:B------:R-:W-:-:S04]  /*09f0*/  LOP3.LUT R5, R5, 0x1, RZ, 0xc0, !PT ;  /* 0x0000000105057812 */ /* 0x000fc800078ec0ff */
[----:B------:R-:W-:-:S03]  /*0a00*/  ISETP.NE.U32.AND P1, PT, R5, 0x1, PT ;  /* 0x000000010500780c */ /* 0x000fc60003f25070 */
[----:B------:R-:W1:Y:S04]  /*0a10*/  LDC.64 R8, c[0x0][0x380] ;  /* 0x0000e000ff087b82 */ /* 0x000e680000000a00 */
[----:B------:R-:W-:-:S04]  /*0a20*/  @P0 IADD3 R5, PT, PT, R4, UR8, RZ ;  /* 0x0000000804050c10 */ /* 0x000fc8000fffe0ff */
[----:B------:R-:W3:Y:S08]  /*0a30*/  @P0 LDC R12, c[0x0][0x3a4] ;  /* 0x0000e900ff0c0b82 */ /* 0x000ef00000000800 */
[----:B------:R-:W4:Y:S08]  /*0a40*/  @!P1 LDC R16, c[0x0][0x3a4] ;  /* 0x0000e900ff109b82 */ /* 0x000f300000000800 */
[----:B------:R-:W5:Y:S08]  /*0a50*/  LDC.64 R10, c[0x0][0x380] ;  /* 0x0000e000ff0a7b82 */ /* 0x000f700000000a00 */
[----:B--2---:R-:W2:Y:S01]  /*0a60*/  LDC.64 R6, c[0x0][0x388] ;  /* 0x0000e200ff067b82 */ /* 0x004ea20000000a00 */
[----:B---3--:R-:W-:Y:S01]  /*0a70*/  @P0 IMAD R13, R5, R12, R2 ;  /* 0x0000000c050d0224 */ /* 0x008fe200078e0202 */
[----:B------:R-:W-:-:S02]  /*0a80*/  @P0 IADD3 R5, PT, PT, R3, R4, RZ ;  /* 0x0000000403050210 */ /* 0x000fc40007ffe0ff */
[----:B------:R-:W-:Y:S02]  /*0a90*/  @P0 IADD3 R4, PT, PT, R4, 0x2, RZ ;  /* 0x0000000204040810 */ /* 0x000fe40007ffe0ff */
[C---:B------:R-:W-:Y:S01]  /*0aa0*/  @P0 IADD3 R19, PT, PT, R13.reuse, R12, RZ ;  /* 0x0000000c0d130210 */ /* 0x040fe20007ffe0ff */
[----:B0-----:R-:W-:Y:S01]  /*0ab0*/  @P0 IMAD.WIDE.U32 R12, R13, 0x4, R14 ;  /* 0x000000040d0c0825 */ /* 0x001fe200078e000e */
[----:B------:R-:W-:-:S03]  /*0ac0*/  @!P1 IADD3 R17, PT, PT, R4, UR8, RZ ;  /* 0x0000000804119c10 */ /* 0x000fc6000fffe0ff */
[----:B-1----:R-:W-:Y:S01]  /*0ad0*/  @P0 IMAD.WIDE R8, R5, 0x4, R8 ;  /* 0x0000000405080825 */ /* 0x002fe200078e0208 */
[----:B------:R-:W-:Y:S01]  /*0ae0*/  @!P1 IADD3 R5, PT, PT, R3, R4, RZ ;  /* 0x0000000403059210 */ /* 0x000fe20007ffe0ff */
[----:B------:R-:W3:Y:S02]  /*0af0*/  @P0 LDG.E R12, desc[UR14][R12.64] ;  /* 0x0000000e0c0c0981 */ /* 0x000ee4000c1e1900 */
[----:B------:R-:W-:Y:S02]  /*0b00*/  @P0 IMAD.WIDE.U32 R14, R19, 0x4, R14 ;  /* 0x00000004130e0825 */ /* 0x000fe400078e000e */
[----:B------:R-:W3:Y:S02]  /*0b10*/  @P0 LDG.E R19, desc[UR14][R8.64] ;  /* 0x0000000e08130981 */ /* 0x000ee4000c1e1900 */
[----:B----4-:R-:W-:Y:S02]  /*0b20*/  @!P1 IMAD R17, R17, R16, R2 ;  /* 0x0000001011119224 */ /* 0x010fe400078e0202 */
[----:B-----5:R-:W-:Y:S01]  /*0b30*/  @!P1 IMAD.WIDE R10, R5, 0x4, R10 ;  /* 0x00000004050a9825 */ /* 0x020fe200078e020a */
[----:B------:R-:W4:Y:S03]  /*0b40*/  @P0 LDG.E R14, desc[UR14][R14.64] ;  /* 0x0000000e0e0e0981 */ /* 0x000f26000c1e1900 */
[----:B--2---:R-:W-:Y:S01]  /*0b50*/  @!P1 IMAD.WIDE.U32 R6, R17, 0x4, R6 ;  /* 0x0000000411069825 */ /* 0x004fe200078e0006 */
[----:B------:R-:W4:Y:S04]  /*0b60*/  @P0 LDG.E R4, desc[UR14][R8.64+0x4] ;  /* 0x0000040e08040981 */ /* 0x000f28000c1e1900 */
[----:B------:R-:W2:Y:S04]  /*0b70*/  @!P1 LDG.E R11, desc[UR14][R10.64] ;  /* 0x0000000e0a0b9981 */ /* 0x000ea8000c1e1900 */
[----:B------:R-:W2:Y:S01]  /*0b80*/  @!P1 LDG.E R6, desc[UR14][R6.64] ;  /* 0x0000000e06069981 */ /* 0x000ea2000c1e1900 */
[----:B---3--:R-:W-:-:S04]  /*0b90*/  @P0 FFMA R19, R19, R12, R26 ;  /* 0x0000000c13130223 */ /* 0x008fc8000000001a */
[----:B----4-:R-:W-:-:S04]  /*0ba0*/  @P0 FFMA R26, R4, R14, R19 ;  /* 0x0000000e041a0223 */ /* 0x010fc80000000013 */
[----:B--2---:R-:W-:-:S07]  /*0bb0*/  @!P1 FFMA R26, R11, R6, R26 ;  /* 0x000000060b1a9223 */ /* 0x004fce000000001a */
.L_x_23:
[----:B--2---:R-:W0:Y:S01]  /*0bc0*/  LDC R7, c[0x0][0x3a0] ;  /* 0x0000e800ff077b82 */ /* 0x004e220000000800 */
[----:B------:R-:W1:Y:S07]  /*0bd0*/  LDCU UR5, c[0x0][0x3a4] ;  /* 0x00007480ff0577ac */ /* 0x000e6e0008000800 */
[----:B------:R-:W2:Y:S01]  /*0be0*/  LDC.64 R4, c[0x0][0x390] ;  /* 0x0000e400ff047b82 */ /* 0x000ea20000000a00 */
[----:B0-----:R-:W-:-:S04]  /*0bf0*/  IMAD R7, R7, UR11, R0 ;  /* 0x0000000b07077c24 */ /* 0x001fc8000f8e0200 */
[----:B-1----:R-:W-:Y:S01]  /*0c00*/  IMAD R7, R7, UR5, R2 ;  /* 0x0000000507077c24 */ /* 0x002fe2000f8e0202 */
[----:B------:R-:W-:-:S03]  /*0c10*/  IADD3 R2, PT, PT, R2, UR12, RZ ;  /* 0x0000000c02027c10 */ /* 0x000fc6000fffe0ff */
[----:B--2---:R-:W-:Y:S01]  /*0c20*/  IMAD.WIDE.U32 R4, R7, 0x4, R4 ;  /* 0x0000000407047825 */ /* 0x004fe200078e0004 */
[----:B------:R-:W-:-:S04]  /*0c30*/  ISETP.GE.AND P0, PT, R2, UR5, PT ;  /* 0x0000000502007c0c */ /* 0x000fc8000bf06270 */
[----:B------:R0:W-:Y:S09]  /*0c40*/  STG.E desc[UR14][R4.64], R26 ;  /* 0x0000001a04007986 */ /* 0x0001f2000c10190e */
[----:B------:R-:W-:Y:S05]  /*0c50*/  @!P0 BRA `(.L_x_25) ;  /* 0xfffffff4009c8947 */ /* 0x000fea000383ffff */
.L_x_20:
[----:B------:R-:W-:Y:S05]  /*0c60*/  BSYNC.RECONVERGENT B0 ;  /* 0x0000000000007941 */ /* 0x000fea0003800200 */
.L_x_19:
[----:B------:R-:W1:Y:S01]  /*0c70*/  LDCU UR5, c[0x0][0x3a0] ;  /* 0x00007400ff0577ac */ /* 0x000e620008000800 */
[----:B------:R-:W-:-:S04]  /*0c80*/  IADD3 R0, PT, PT, R0, UR13, RZ ;  /* 0x0000000d00007c10 */ /* 0x000fc8000fffe0ff */
[----:B-1----:R-:W-:-:S13]  /*0c90*/  ISETP.GE.AND P0, PT, R0, UR5, PT ;  /* 0x0000000500007c0c */ /* 0x002fda000bf06270 */
[----:B------:R-:W-:Y:S05]  /*0ca0*/  @!P0 BRA `(.L_x_26) ;  /* 0xfffffff4006c8947 */ /* 0x000fea000383ffff */
[----:B------:R-:W-:Y:S05]  /*0cb0*/  EXIT ;  /* 0x000000000000794d */ /* 0x000fea0003800000 */
.L_x_27:
        /* <DEDUP_REMOVED lines=12> */
.L_x_29:


//--------------------- .nv.shared.reserved.0     --------------------------
	.section	.nv.shared.reserved.0,"aw",@nobits
	.weak		__nv_reservedSMEM_offset_0_alias
	.size		__nv_reservedSMEM_offset_0_alias, 0, 64
	.other		__nv_reservedSMEM_offset_0_alias,@"STO_CUDA_RESERVED_SHARED STV_DEFAULT"
__nv_reservedSMEM_offset_0_alias:
	.zero		0
	.zero		64


//--------------------- .nv.constant0._Z5nXonePfS_S_iiii --------------------------
	.section	.nv.constant0._Z5nXonePfS_S_iiii,"a",@progbits
	.sectionflags	@""
	.align	4
.nv.constant0._Z5nXonePfS_S_iiii:
	.zero		936


//--------------------- .nv.constant0._Z5oneXnPfS_S_iiii --------------------------
	.section	.nv.constant0._Z5oneXnPfS_S_iiii,"a",@progbits
	.sectionflags	@""
	.align	4
.nv.constant0._Z5oneXnPfS_S_iiii:
	.zero		936


//--------------------- SYMBOLS --------------------------

	.type		.nv.reservedSmem.offset0,@object
	.size		.nv.reservedSmem.offset0,0x4
